//
// Generated by NVIDIA NVVM Compiler
//
// Compiler Build ID: CL-36424714
// Cuda compilation tools, release 13.0, V13.0.88
// Based on NVVM 20.0.0
//

.version 9.0
.target sm_100
.address_size 64

	// .globl	reduceSinglePassMultiBlockCG
.global .align 1 .b8 _ZN34_INTERNAL_c723d214_4_k_cu_ceb39c6d4cuda3std3__436_GLOBAL__N__c723d214_4_k_cu_ceb39c6d6ignoreE[1];
.global .align 1 .b8 _ZN34_INTERNAL_c723d214_4_k_cu_ceb39c6d4cuda3std3__45__cpo5beginE[1];
.global .align 1 .b8 _ZN34_INTERNAL_c723d214_4_k_cu_ceb39c6d4cuda3std3__45__cpo3endE[1];
.global .align 1 .b8 _ZN34_INTERNAL_c723d214_4_k_cu_ceb39c6d4cuda3std3__45__cpo6cbeginE[1];
.global .align 1 .b8 _ZN34_INTERNAL_c723d214_4_k_cu_ceb39c6d4cuda3std3__45__cpo4cendE[1];
.global .align 1 .b8 _ZN34_INTERNAL_c723d214_4_k_cu_ceb39c6d4cuda3std3__419piecewise_constructE[1];
.global .align 1 .b8 _ZN34_INTERNAL_c723d214_4_k_cu_ceb39c6d4cuda3std3__48in_placeE[1];
.global .align 1 .b8 _ZN34_INTERNAL_c723d214_4_k_cu_ceb39c6d4cuda3std6ranges3__45__cpo4swapE[1];
.global .align 1 .b8 _ZN34_INTERNAL_c723d214_4_k_cu_ceb39c6d4cuda3std6ranges3__45__cpo9iter_moveE[1];
.global .align 1 .b8 _ZN34_INTERNAL_c723d214_4_k_cu_ceb39c6d4cuda3std6ranges3__45__cpo7advanceE[1];
.extern .shared .align 16 .b8 sdata[];

.visible .entry reduceSinglePassMultiBlockCG(
	.param .u64 .ptr .align 1 reduceSinglePassMultiBlockCG_param_0,
	.param .u64 .ptr .align 1 reduceSinglePassMultiBlockCG_param_1,
	.param .u64 reduceSinglePassMultiBlockCG_param_2
)
{
	.reg .pred 	%p<38>;
	.reg .b32 	%r<140>;
	.reg .b64 	%rd<230>;

	ld.param.u64 	%rd49, [reduceSinglePassMultiBlockCG_param_1];
	ld.param.u64 	%rd48, [reduceSinglePassMultiBlockCG_param_2];
	cvta.to.global.u64 	%rd1, %rd49;
	// begin inline asm
	mov.u32 %r52, %envreg2;
	// end inline asm
	cvt.u64.u32 	%rd50, %r52;
	// begin inline asm
	mov.u32 %r53, %envreg1;
	// end inline asm
	cvt.u64.u32 	%rd51, %r53;
	shl.b64 	%rd52, %rd51, 32;
	or.b64  	%rd2, %rd52, %rd50;
	mov.u32 	%r1, %tid.x;
	mov.u32 	%r2, %tid.y;
	mov.u32 	%r3, %tid.z;
	mov.u32 	%r4, %ntid.x;
	mov.u32 	%r54, %ntid.y;
	mad.lo.s32 	%r55, %r3, %r54, %r2;
	mul.lo.s32 	%r5, %r55, %r4;
	add.s32 	%r56, %r5, %r1;
	shl.b32 	%r57, %r56, 3;
	mov.u32 	%r58, sdata;
	add.s32 	%r6, %r58, %r57;
	mov.b64 	%rd53, 0;
	st.shared.u64 	[%r6], %rd53;
	mov.u32 	%r59, %ctaid.x;
	mov.u32 	%r7, %ctaid.y;
	mov.u32 	%r8, %ctaid.z;
	mov.u32 	%r60, %nctaid.x;
	mov.u32 	%r9, %nctaid.y;
	mul.lo.s32 	%r61, %r8, %r9;
	cvt.u64.u32 	%rd54, %r61;
	cvt.u64.u32 	%rd3, %r60;
	cvt.u64.u32 	%rd55, %r7;
	cvt.u64.u32 	%rd4, %r59;
	add.s64 	%rd56, %rd54, %rd55;
	mad.lo.s64 	%rd57, %rd56, %rd3, %rd4;
	mul.lo.s32 	%r62, %r4, %r54;
	mov.u32 	%r63, %ntid.z;
	mul.lo.s32 	%r64, %r62, %r63;
	cvt.u64.u32 	%rd58, %r64;
	mul.lo.s64 	%rd5, %rd57, %rd58;
	cvt.u64.u32 	%rd6, %r56;
	add.s64 	%rd209, %rd5, %rd6;
	setp.ge.s64 	%p1, %rd209, %rd48;
	@%p1 bra 	$L__BB0_4;
	mov.b64 	%rd208, 0;
$L__BB0_2:
	ld.param.u64 	%rd207, [reduceSinglePassMultiBlockCG_param_0];
	cvta.to.global.u64 	%rd61, %rd207;
	shl.b64 	%rd62, %rd209, 2;
	add.s64 	%rd63, %rd61, %rd62;
	ld.global.s32 	%rd64, [%rd63];
	add.s64 	%rd208, %rd208, %rd64;
	mov.u32 	%r65, %nctaid.z;
	mul.lo.s32 	%r66, %r9, %r65;
	cvt.u64.u32 	%rd65, %r66;
	mul.lo.s64 	%rd66, %rd65, %rd3;
	mov.u32 	%r67, %ntid.y;
	mul.lo.s32 	%r68, %r4, %r67;
	mov.u32 	%r69, %ntid.z;
	mul.lo.s32 	%r70, %r68, %r69;
	cvt.u64.u32 	%rd67, %r70;
	mad.lo.s64 	%rd209, %rd66, %rd67, %rd209;
	setp.lt.s64 	%p2, %rd209, %rd48;
	@%p2 bra 	$L__BB0_2;
	st.shared.u64 	[%r6], %rd208;
$L__BB0_4:
	barrier.sync 	0;
	ld.shared.u64 	%rd68, [%r6];
	// begin inline asm
	mov.b64 {%r71,%r72}, %rd68;
	// end inline asm
	shfl.sync.bfly.b32	%r74|%p3, %r72, 16, 31, -1;
	shfl.sync.bfly.b32	%r73|%p4, %r71, 16, 31, -1;
	// begin inline asm
	mov.b64 %rd69, {%r73,%r74};
	// end inline asm
	add.s64 	%rd70, %rd69, %rd68;
	// begin inline asm
	mov.b64 {%r75,%r76}, %rd70;
	// end inline asm
	shfl.sync.bfly.b32	%r78|%p5, %r76, 8, 31, -1;
	shfl.sync.bfly.b32	%r77|%p6, %r75, 8, 31, -1;
	// begin inline asm
	mov.b64 %rd71, {%r77,%r78};
	// end inline asm
	add.s64 	%rd72, %rd71, %rd70;
	// begin inline asm
	mov.b64 {%r79,%r80}, %rd72;
	// end inline asm
	shfl.sync.bfly.b32	%r82|%p7, %r80, 4, 31, -1;
	shfl.sync.bfly.b32	%r81|%p8, %r79, 4, 31, -1;
	// begin inline asm
	mov.b64 %rd73, {%r81,%r82};
	// end inline asm
	add.s64 	%rd74, %rd73, %rd72;
	// begin inline asm
	mov.b64 {%r83,%r84}, %rd74;
	// end inline asm
	shfl.sync.bfly.b32	%r86|%p9, %r84, 2, 31, -1;
	shfl.sync.bfly.b32	%r85|%p10, %r83, 2, 31, -1;
	// begin inline asm
	mov.b64 %rd75, {%r85,%r86};
	// end inline asm
	add.s64 	%rd76, %rd75, %rd74;
	// begin inline asm
	mov.b64 {%r87,%r88}, %rd76;
	// end inline asm
	shfl.sync.bfly.b32	%r90|%p11, %r88, 1, 31, -1;
	shfl.sync.bfly.b32	%r89|%p12, %r87, 1, 31, -1;
	// begin inline asm
	mov.b64 %rd77, {%r89,%r90};
	// end inline asm
	add.s64 	%rd78, %rd77, %rd76;
	st.shared.u64 	[%r6], %rd78;
	barrier.sync 	0;
	or.b32  	%r10, %r5, %r1;
	setp.ne.s32 	%p13, %r10, 0;
	@%p13 bra 	$L__BB0_18;
	add.s32 	%r92, %r4, -1;
	shr.u32 	%r93, %r92, 5;
	add.s32 	%r11, %r93, 1;
	and.b32  	%r12, %r11, 15;
	setp.lt.u32 	%p14, %r4, 481;
	mov.b64 	%rd218, 0;
	mov.b32 	%r129, 0;
	@%p14 bra 	$L__BB0_8;
	mov.u32 	%r96, sdata;
	add.s32 	%r126, %r96, 2048;
	and.b32  	%r97, %r11, 268435440;
	neg.s32 	%r127, %r97;
	mov.b64 	%rd218, 0;
	mov.b32 	%r129, 0;
$L__BB0_7:
	.pragma "nounroll";
	ld.shared.u64 	%rd82, [%r126+-2048];
	add.s64 	%rd83, %rd82, %rd218;
	ld.shared.u64 	%rd84, [%r126+-1792];
	add.s64 	%rd85, %rd84, %rd83;
	ld.shared.u64 	%rd86, [%r126+-1536];
	add.s64 	%rd87, %rd86, %rd85;
	ld.shared.u64 	%rd88, [%r126+-1280];
	add.s64 	%rd89, %rd88, %rd87;
	ld.shared.u64 	%rd90, [%r126+-1024];
	add.s64 	%rd91, %rd90, %rd89;
	ld.shared.u64 	%rd92, [%r126+-768];
	add.s64 	%rd93, %rd92, %rd91;
	ld.shared.u64 	%rd94, [%r126+-512];
	add.s64 	%rd95, %rd94, %rd93;
	ld.shared.u64 	%rd96, [%r126+-256];
	add.s64 	%rd97, %rd96, %rd95;
	ld.shared.u64 	%rd98, [%r126];
	add.s64 	%rd99, %rd98, %rd97;
	ld.shared.u64 	%rd100, [%r126+256];
	add.s64 	%rd101, %rd100, %rd99;
	ld.shared.u64 	%rd102, [%r126+512];
	add.s64 	%rd103, %rd102, %rd101;
	ld.shared.u64 	%rd104, [%r126+768];
	add.s64 	%rd105, %rd104, %rd103;
	ld.shared.u64 	%rd106, [%r126+1024];
	add.s64 	%rd107, %rd106, %rd105;
	ld.shared.u64 	%rd108, [%r126+1280];
	add.s64 	%rd109, %rd108, %rd107;
	ld.shared.u64 	%rd110, [%r126+1536];
	add.s64 	%rd111, %rd110, %rd109;
	ld.shared.u64 	%rd112, [%r126+1792];
	add.s64 	%rd218, %rd112, %rd111;
	add.s32 	%r129, %r129, 512;
	add.s32 	%r127, %r127, 16;
	add.s32 	%r126, %r126, 4096;
	setp.ne.s32 	%p15, %r127, 0;
	@%p15 bra 	$L__BB0_7;
$L__BB0_8:
	setp.eq.s32 	%p16, %r12, 0;
	@%p16 bra 	$L__BB0_17;
	and.b32  	%r21, %r11, 7;
	setp.lt.u32 	%p17, %r12, 8;
	@%p17 bra 	$L__BB0_11;
	shl.b32 	%r98, %r129, 3;
	mov.u32 	%r99, sdata;
	add.s32 	%r100, %r99, %r98;
	ld.shared.u64 	%rd114, [%r100];
	add.s64 	%rd115, %rd114, %rd218;
	ld.shared.u64 	%rd116, [%r100+256];
	add.s64 	%rd117, %rd116, %rd115;
	ld.shared.u64 	%rd118, [%r100+512];
	add.s64 	%rd119, %rd118, %rd117;
	ld.shared.u64 	%rd120, [%r100+768];
	add.s64 	%rd121, %rd120, %rd119;
	ld.shared.u64 	%rd122, [%r100+1024];
	add.s64 	%rd123, %rd122, %rd121;
	ld.shared.u64 	%rd124, [%r100+1280];
	add.s64 	%rd125, %rd124, %rd123;
	ld.shared.u64 	%rd126, [%r100+1536];
	add.s64 	%rd127, %rd126, %rd125;
	ld.shared.u64 	%rd128, [%r100+1792];
	add.s64 	%rd218, %rd128, %rd127;
	add.s32 	%r129, %r129, 256;
$L__BB0_11:
	setp.eq.s32 	%p18, %r21, 0;
	@%p18 bra 	$L__BB0_17;
	and.b32  	%r24, %r11, 3;
	setp.lt.u32 	%p19, %r21, 4;
	@%p19 bra 	$L__BB0_14;
	shl.b32 	%r101, %r129, 3;
	mov.u32 	%r102, sdata;
	add.s32 	%r103, %r102, %r101;
	ld.shared.u64 	%rd130, [%r103];
	add.s64 	%rd131, %rd130, %rd218;
	ld.shared.u64 	%rd132, [%r103+256];
	add.s64 	%rd133, %rd132, %rd131;
	ld.shared.u64 	%rd134, [%r103+512];
	add.s64 	%rd135, %rd134, %rd133;
	ld.shared.u64 	%rd136, [%r103+768];
	add.s64 	%rd218, %rd136, %rd135;
	add.s32 	%r129, %r129, 128;
$L__BB0_14:
	setp.eq.s32 	%p20, %r24, 0;
	@%p20 bra 	$L__BB0_17;
	shl.b32 	%r104, %r129, 3;
	mov.u32 	%r105, sdata;
	add.s32 	%r133, %r105, %r104;
	neg.s32 	%r132, %r24;
$L__BB0_16:
	.pragma "nounroll";
	ld.shared.u64 	%rd137, [%r133];
	add.s64 	%rd218, %rd137, %rd218;
	add.s32 	%r133, %r133, 256;
	add.s32 	%r132, %r132, 1;
	setp.ne.s32 	%p21, %r132, 0;
	@%p21 bra 	$L__BB0_16;
$L__BB0_17:
	st.shared.u64 	[sdata], %rd218;
$L__BB0_18:
	setp.ne.s32 	%p22, %r10, 0;
	barrier.sync 	0;
	@%p22 bra 	$L__BB0_20;
	ld.shared.u64 	%rd138, [sdata];
	shl.b64 	%rd139, %rd4, 3;
	add.s64 	%rd140, %rd1, %rd139;
	st.global.u64 	[%rd140], %rd138;
$L__BB0_20:
	setp.ne.s64 	%p23, %rd2, 0;
	@%p23 bra 	$L__BB0_22;
	// begin inline asm
	trap;
	// end inline asm
$L__BB0_22:
	barrier.sync 	0;
	add.s32 	%r106, %r1, %r2;
	or.b32  	%r107, %r106, %r3;
	setp.ne.s32 	%p24, %r107, 0;
	@%p24 bra 	$L__BB0_25;
	add.s64 	%rd141, %rd2, 4;
	cvt.u32.u64 	%r110, %rd3;
	cvt.u32.u64 	%r111, %rd4;
	mul.lo.s32 	%r112, %r110, %r9;
	mov.u32 	%r113, %nctaid.z;
	mul.lo.s32 	%r114, %r112, %r113;
	add.s32 	%r115, %r111, %r7;
	neg.s32 	%r116, %r8;
	setp.eq.s32 	%p25, %r115, %r116;
	sub.s32 	%r117, -2147483647, %r114;
	selp.b32 	%r109, %r117, 1, %p25;
	// begin inline asm
	atom.add.release.gpu.u32 %r108,[%rd141],%r109;
	// end inline asm
$L__BB0_24:
	// begin inline asm
	ld.acquire.gpu.u32 %r118,[%rd141];
	// end inline asm
	xor.b32  	%r119, %r118, %r108;
	setp.gt.s32 	%p26, %r119, -1;
	@%p26 bra 	$L__BB0_24;
$L__BB0_25:
	cvt.u32.u64 	%r120, %rd3;
	barrier.sync 	0;
	neg.s64 	%rd144, %rd6;
	setp.ne.s64 	%p27, %rd5, %rd144;
	setp.lt.u32 	%p28, %r120, 2;
	or.pred  	%p29, %p27, %p28;
	@%p29 bra 	$L__BB0_40;
	ld.global.u64 	%rd229, [%rd1];
	add.s32 	%r34, %r120, -1;
	add.s32 	%r123, %r120, -2;
	and.b32  	%r35, %r34, 15;
	setp.lt.u32 	%p30, %r123, 15;
	mov.b32 	%r137, 1;
	@%p30 bra 	$L__BB0_30;
	and.b32  	%r125, %r34, -16;
	neg.s32 	%r135, %r125;
	add.s64 	%rd219, %rd1, 64;
	mov.b32 	%r134, 0;
$L__BB0_28:
	.pragma "nounroll";
	ld.global.u64 	%rd146, [%rd219+-56];
	add.s64 	%rd147, %rd229, %rd146;
	ld.global.u64 	%rd148, [%rd219+-48];
	add.s64 	%rd149, %rd147, %rd148;
	ld.global.u64 	%rd150, [%rd219+-40];
	add.s64 	%rd151, %rd149, %rd150;
	ld.global.u64 	%rd152, [%rd219+-32];
	add.s64 	%rd153, %rd151, %rd152;
	ld.global.u64 	%rd154, [%rd219+-24];
	add.s64 	%rd155, %rd153, %rd154;
	ld.global.u64 	%rd156, [%rd219+-16];
	add.s64 	%rd157, %rd155, %rd156;
	ld.global.u64 	%rd158, [%rd219+-8];
	add.s64 	%rd159, %rd157, %rd158;
	ld.global.u64 	%rd160, [%rd219];
	add.s64 	%rd161, %rd159, %rd160;
	ld.global.u64 	%rd162, [%rd219+8];
	add.s64 	%rd163, %rd161, %rd162;
	ld.global.u64 	%rd164, [%rd219+16];
	add.s64 	%rd165, %rd163, %rd164;
	ld.global.u64 	%rd166, [%rd219+24];
	add.s64 	%rd167, %rd165, %rd166;
	ld.global.u64 	%rd168, [%rd219+32];
	add.s64 	%rd169, %rd167, %rd168;
	ld.global.u64 	%rd170, [%rd219+40];
	add.s64 	%rd171, %rd169, %rd170;
	ld.global.u64 	%rd172, [%rd219+48];
	add.s64 	%rd173, %rd171, %rd172;
	ld.global.u64 	%rd174, [%rd219+56];
	add.s64 	%rd175, %rd173, %rd174;
	ld.global.u64 	%rd176, [%rd219+64];
	add.s64 	%rd229, %rd175, %rd176;
	add.s32 	%r135, %r135, 16;
	add.s32 	%r134, %r134, 16;
	add.s64 	%rd219, %rd219, 128;
	setp.ne.s32 	%p31, %r135, 0;
	@%p31 bra 	$L__BB0_28;
	add.s32 	%r137, %r134, 1;
$L__BB0_30:
	setp.eq.s32 	%p32, %r35, 0;
	@%p32 bra 	$L__BB0_39;
	and.b32  	%r43, %r34, 7;
	setp.lt.u32 	%p33, %r35, 8;
	@%p33 bra 	$L__BB0_33;
	mul.wide.u32 	%rd178, %r137, 8;
	add.s64 	%rd179, %rd1, %rd178;
	ld.global.u64 	%rd180, [%rd179];
	add.s64 	%rd181, %rd229, %rd180;
	ld.global.u64 	%rd182, [%rd179+8];
	add.s64 	%rd183, %rd181, %rd182;
	ld.global.u64 	%rd184, [%rd179+16];
	add.s64 	%rd185, %rd183, %rd184;
	ld.global.u64 	%rd186, [%rd179+24];
	add.s64 	%rd187, %rd185, %rd186;
	ld.global.u64 	%rd188, [%rd179+32];
	add.s64 	%rd189, %rd187, %rd188;
	ld.global.u64 	%rd190, [%rd179+40];
	add.s64 	%rd191, %rd189, %rd190;
	ld.global.u64 	%rd192, [%rd179+48];
	add.s64 	%rd193, %rd191, %rd192;
	ld.global.u64 	%rd194, [%rd179+56];
	add.s64 	%rd229, %rd193, %rd194;
	add.s32 	%r137, %r137, 8;
$L__BB0_33:
	setp.eq.s32 	%p34, %r43, 0;
	@%p34 bra 	$L__BB0_39;
	and.b32  	%r46, %r34, 3;
	setp.lt.u32 	%p35, %r43, 4;
	@%p35 bra 	$L__BB0_36;
	mul.wide.u32 	%rd196, %r137, 8;
	add.s64 	%rd197, %rd1, %rd196;
	ld.global.u64 	%rd198, [%rd197];
	add.s64 	%rd199, %rd229, %rd198;
	ld.global.u64 	%rd200, [%rd197+8];
	add.s64 	%rd201, %rd199, %rd200;
	ld.global.u64 	%rd202, [%rd197+16];
	add.s64 	%rd203, %rd201, %rd202;
	ld.global.u64 	%rd204, [%rd197+24];
	add.s64 	%rd229, %rd203, %rd204;
	add.s32 	%r137, %r137, 4;
$L__BB0_36:
	setp.eq.s32 	%p36, %r46, 0;
	@%p36 bra 	$L__BB0_39;
	mul.wide.u32 	%rd205, %r137, 8;
	add.s64 	%rd227, %rd1, %rd205;
	neg.s32 	%r139, %r46;
$L__BB0_38:
	.pragma "nounroll";
	ld.global.u64 	%rd206, [%rd227];
	add.s64 	%rd229, %rd229, %rd206;
	add.s64 	%rd227, %rd227, 8;
	add.s32 	%r139, %r139, 1;
	setp.ne.s32 	%p37, %r139, 0;
	@%p37 bra 	$L__BB0_38;
$L__BB0_39:
	st.global.u64 	[%rd1], %rd229;
$L__BB0_40:
	ret;

}


// ===== COMPILED SASS (sm_100) =====

	.target	sm_100

	.elftype	@"ET_EXEC"


//--------------------- .note.nv.tkinfo           --------------------------
	.section	.note.nv.tkinfo,"",@"SHT_NOTE"
	.sectionflags	@"SHF_NOTE_NV_TKINFO"
	.tkinfo
        /*0018*/ 	.word	0x00000002
        /*0030*/ 	.string	""
        /*0030*/ 	.string	"ptxas"
        /*0030*/ 	.string	"Cuda compilation tools, release 13.0, V13.0.88"
        /*0030*/ 	.string	"Build cuda_13.0.r13.0/compiler.36424714_0"
        /*0030*/ 	.string	"-arch sm_100 -m 64 "



//--------------------- .note.nv.cuinfo           --------------------------
	.section	.note.nv.cuinfo,"",@"SHT_NOTE"
	.sectionflags	@"SHF_NOTE_NV_CUINFO"
        /*0018*/ 	.short	0x0002
        /*001a*/ 	.short	0x0064
        /*001c*/ 	.short	0x0082
	.zero		2


//--------------------- .nv.info                  --------------------------
	.section	.nv.info,"",@"SHT_CUDA_INFO"
	.align	4


	//----- nvinfo : EIATTR_REGCOUNT
	.align		4
        /*0000*/ 	.byte	0x04, 0x2f
        /*0002*/ 	.short	(.L_11 - .L_10)
	.align		4
.L_10:
        /*0004*/ 	.word	index@(reduceSinglePassMultiBlockCG)
        /*0008*/ 	.word	0x0000001e


	//----- nvinfo : EIATTR_FRAME_SIZE
	.align		4
.L_11:
        /*000c*/ 	.byte	0x04, 0x11
        /*000e*/ 	.short	(.L_13 - .L_12)
	.align		4
.L_12:
        /*0010*/ 	.word	index@(reduceSinglePassMultiBlockCG)
        /*0014*/ 	.word	0x00000000


	//----- nvinfo : EIATTR_MIN_STACK_SIZE
	.align		4
.L_13:
        /*0018*/ 	.byte	0x04, 0x12
        /*001a*/ 	.short	(.L_15 - .L_14)
	.align		4
.L_14:
        /*001c*/ 	.word	index@(reduceSinglePassMultiBlockCG)
        /*0020*/ 	.word	0x00000000
.L_15:


//--------------------- .nv.compat                --------------------------
	.section	.nv.compat,"",@"SHT_CUDA_COMPAT_INFO"
	.align	4
        /*0000*/ 	.byte	0x02, 0x09, 0x00, 0x00, 0x02, 0x02, 0x01, 0x00, 0x02, 0x05, 0x05, 0x00, 0x03, 0x07, 0x01, 0x01
        /*0010*/ 	.byte	0x02, 0x03, 0x00, 0x00, 0x02, 0x06, 0x01, 0x00, 0x04, 0x0b, 0x08, 0x00, 0x09, 0x00, 0x00, 0x00
        /*0020*/ 	.byte	0x00, 0x00, 0x00, 0x00


//--------------------- .nv.info.reduceSinglePassMultiBlockCG --------------------------
	.section	.nv.info.reduceSinglePassMultiBlockCG,"",@"SHT_CUDA_INFO"
	.sectionflags	@""
	.align	4


	//----- nvinfo : EIATTR_CUDA_API_VERSION
	.align		4
        /*0000*/ 	.byte	0x04, 0x37
        /*0002*/ 	.short	(.L_17 - .L_16)
.L_16:
        /*0004*/ 	.word	0x00000082


	//----- nvinfo : EIATTR_KPARAM_INFO
	.align		4
.L_17:
        /*0008*/ 	.byte	0x04, 0x17
        /*000a*/ 	.short	(.L_19 - .L_18)
.L_18:
        /*000c*/ 	.word	0x00000000
        /*0010*/ 	.short	0x0002
        /*0012*/ 	.short	0x0010
        /*0014*/ 	.byte	0x00, 0xf0, 0x21, 0x00


	//----- nvinfo : EIATTR_KPARAM_INFO
	.align		4
.L_19:
        /*0018*/ 	.byte	0x04, 0x17
        /*001a*/ 	.short	(.L_21 - .L_20)
.L_20:
        /*001c*/ 	.word	0x00000000
        /*0020*/ 	.short	0x0001
        /*0022*/ 	.short	0x0008
        /*0024*/ 	.byte	0x00, 0xf5, 0x21, 0x00


	//----- nvinfo : EIATTR_KPARAM_INFO
	.align		4
.L_21:
        /*0028*/ 	.byte	0x04, 0x17
        /*002a*/ 	.short	(.L_23 - .L_22)
.L_22:
        /*002c*/ 	.word	0x00000000
        /*0030*/ 	.short	0x0000
        /*0032*/ 	.short	0x0000
        /*0034*/ 	.byte	0x00, 0xf5, 0x21, 0x00


	//----- nvinfo : EIATTR_SPARSE_MMA_MASK
	.align		4
.L_23:
        /*0038*/ 	.byte	0x03, 0x50
        /*003a*/ 	.short	0x0000


	//----- nvinfo : EIATTR_MAXREG_COUNT
	.align		4
        /*003c*/ 	.byte	0x03, 0x1b
        /*003e*/ 	.short	0x00ff


	//----- nvinfo : EIATTR_NUM_BARRIERS
	.align		4
        /*0040*/ 	.byte	0x02, 0x4c
        /*0042*/ 	.byte	0x01
	.zero		1


	//----- nvinfo : EIATTR_MERCURY_ISA_VERSION
	.align		4
        /*0044*/ 	.byte	0x03, 0x5f
        /*0046*/ 	.short	0x0101


	//----- nvinfo : EIATTR_INT_WARP_WIDE_INSTR_OFFSETS
	.align		4
        /*0048*/ 	.byte	0x04, 0x31
        /*004a*/ 	.short	(.L_25 - .L_24)


	//   ....[0]....
.L_24:
        /*004c*/ 	.word	0x00000e70


	//   ....[1]....
        /*0050*/ 	.word	0x00000fc0


	//----- nvinfo : EIATTR_COOP_GROUP_MASK_REGIDS
	.align		4
.L_25:
        /*0054*/ 	.byte	0x04, 0x29
        /*0056*/ 	.short	(.L_27 - .L_26)


	//   ....[0]....
.L_26:
        /*0058*/ 	.word	0xffffffff


	//   ....[1]....
        /*005c*/ 	.word	0xffffffff


	//   ....[2]....
        /*0060*/ 	.word	0xffffffff


	//   ....[3]....
        /*0064*/ 	.word	0xffffffff


	//   ....[4]....
        /*0068*/ 	.word	0xffffffff


	//   ....[5]....
        /*006c*/ 	.word	0xffffffff


	//   ....[6]....
        /*0070*/ 	.word	0xffffffff


	//   ....[7]....
        /*0074*/ 	.word	0xffffffff


	//   ....[8]....
        /*0078*/ 	.word	0xffffffff


	//   ....[9]....
        /*007c*/ 	.word	0xffffffff


	//   ....[10]....
        /*0080*/ 	.word	0xffffffff


	//   ....[11]....
        /*0084*/ 	.word	0xffffffff


	//   ....[12]....
        /*0088*/ 	.word	0xffffffff


	//   ....[13]....
        /*008c*/ 	.word	0xffffffff


	//   ....[14]....
        /*0090*/ 	.word	0xffffffff


	//----- nvinfo : EIATTR_COOP_GROUP_INSTR_OFFSETS
	.align		4
.L_27:
        /*0094*/ 	.byte	0x04, 0x28
        /*0096*/ 	.short	(.L_29 - .L_28)


	//   ....[0]....
.L_28:
        /*0098*/ 	.word	0x000004f0


	//   ....[1]....
        /*009c*/ 	.word	0x00000520


	//   ....[2]....
        /*00a0*/ 	.word	0x00000530


	//   ....[3]....
        /*00a4*/ 	.word	0x00000560


	//   ....[4]....
        /*00a8*/ 	.word	0x00000570


	//   ....[5]....
        /*00ac*/ 	.word	0x000005a0


	//   ....[6]....
        /*00b0*/ 	.word	0x000005b0


	//   ....[7]....
        /*00b4*/ 	.word	0x000005e0


	//   ....[8]....
        /*00b8*/ 	.word	0x000005f0


	//   ....[9]....
        /*00bc*/ 	.word	0x00000620


	//   ....[10]....
        /*00c0*/ 	.word	0x00000630


	//   ....[11]....
        /*00c4*/ 	.word	0x00000680


	//   ....[12]....
        /*00c8*/ 	.word	0x00000d10


	//   ....[13]....
        /*00cc*/ 	.word	0x00000dc0


	//   ....[14]....
        /*00d0*/ 	.word	0x00001050


	//----- nvinfo : EIATTR_VRC_CTA_INIT_COUNT
	.align		4
.L_29:
        /*00d4*/ 	.byte	0x02, 0x4a
	.zero		1
	.zero		1


	//----- nvinfo : EIATTR_EXIT_INSTR_OFFSETS
	.align		4
        /*00d8*/ 	.byte	0x04, 0x1c
        /*00da*/ 	.short	(.L_31 - .L_30)


	//   ....[0]....
.L_30:
        /*00dc*/ 	.word	0x00001060


	//   ....[1]....
        /*00e0*/ 	.word	0x00001790


	//----- nvinfo : EIATTR_CRS_STACK_SIZE
	.align		4
.L_31:
        /*00e4*/ 	.byte	0x04, 0x1e
        /*00e6*/ 	.short	(.L_33 - .L_32)
.L_32:
        /*00e8*/ 	.word	0x00000000


	//----- nvinfo : EIATTR_CBANK_PARAM_SIZE
	.align		4
.L_33:
        /*00ec*/ 	.byte	0x03, 0x19
        /*00ee*/ 	.short	0x0018


	//----- nvinfo : EIATTR_PARAM_CBANK
	.align		4
        /*00f0*/ 	.byte	0x04, 0x0a
        /*00f2*/ 	.short	(.L_35 - .L_34)
	.align		4
.L_34:
        /*00f4*/ 	.word	index@(.nv.constant0.reduceSinglePassMultiBlockCG)
        /*00f8*/ 	.short	0x0380
        /*00fa*/ 	.short	0x0018


	//----- nvinfo : EIATTR_SW_WAR
	.align		4
.L_35:
        /*00fc*/ 	.byte	0x04, 0x36
        /*00fe*/ 	.short	(.L_37 - .L_36)
.L_36:
        /*0100*/ 	.word	0x00000008
.L_37:


//--------------------- .nv.callgraph             --------------------------
	.section	.nv.callgraph,"",@"SHT_CUDA_CALLGRAPH"
	.align	4
	.sectionentsize	8
	.align		4
        /*0000*/ 	.word	0x00000000
	.align		4
        /*0004*/ 	.word	0xffffffff
	.align		4
        /*0008*/ 	.word	0x00000000
	.align		4
        /*000c*/ 	.word	0xfffffffe
	.align		4
        /*0010*/ 	.word	0x00000000
	.align		4
        /*0014*/ 	.word	0xfffffffd
	.align		4
        /*0018*/ 	.word	0x00000000
	.align		4
        /*001c*/ 	.word	0xfffffffc


//--------------------- .nv.constant4             --------------------------
	.section	.nv.constant4,"a",@progbits
	.align	8
	.align		8
.nv.constant4:
        /*0000*/ 	.dword	_ZN34_INTERNAL_c723d214_4_k_cu_ceb39c6d4cuda3std3__436_GLOBAL__N__c723d214_4_k_cu_ceb39c6d6ignoreE
	.align		8
        /*0008*/ 	.dword	_ZN34_INTERNAL_c723d214_4_k_cu_ceb39c6d4cuda3std3__45__cpo5beginE
	.align		8
        /*0010*/ 	.dword	_ZN34_INTERNAL_c723d214_4_k_cu_ceb39c6d4cuda3std3__45__cpo3endE
	.align		8
        /*0018*/ 	.dword	_ZN34_INTERNAL_c723d214_4_k_cu_ceb39c6d4cuda3std3__45__cpo6cbeginE
	.align		8
        /*0020*/ 	.dword	_ZN34_INTERNAL_c723d214_4_k_cu_ceb39c6d4cuda3std3__45__cpo4cendE
	.align		8
        /*0028*/ 	.dword	_ZN34_INTERNAL_c723d214_4_k_cu_ceb39c6d4cuda3std3__419piecewise_constructE
	.align		8
        /*0030*/ 	.dword	_ZN34_INTERNAL_c723d214_4_k_cu_ceb39c6d4cuda3std3__48in_placeE
	.align		8
        /*0038*/ 	.dword	_ZN34_INTERNAL_c723d214_4_k_cu_ceb39c6d4cuda3std6ranges3__45__cpo4swapE
	.align		8
        /*0040*/ 	.dword	_ZN34_INTERNAL_c723d214_4_k_cu_ceb39c6d4cuda3std6ranges3__45__cpo9iter_moveE
	.align		8
        /*0048*/ 	.dword	_ZN34_INTERNAL_c723d214_4_k_cu_ceb39c6d4cuda3std6ranges3__45__cpo7advanceE


//--------------------- .text.reduceSinglePassMultiBlockCG --------------------------
	.section	.text.reduceSinglePassMultiBlockCG,"ax",@progbits
	.align	128
        .global         reduceSinglePassMultiBlockCG
        .type           reduceSinglePassMultiBlockCG,@function
        .size           reduceSinglePassMultiBlockCG,(.L_x_22 - reduceSinglePassMultiBlockCG)
        .other          reduceSinglePassMultiBlockCG,@"STO_CUDA_ENTRY STV_DEFAULT"
reduceSinglePassMultiBlockCG:
.text.reduceSinglePassMultiBlockCG:
[----:B------:R-:W-:Y:S01]  /*0000*/  LDC R1, c[0x0][0x37c] ;  /* 0x0000df00ff017b82 */ /* 0x000fe20000000800 */
[----:B------:R-:W0:Y:S07]  /*0010*/  S2R R0, SR_TID.Y ;  /* 0x0000000000007919 */ /* 0x000e2e0000002200 */
[----:B------:R-:W1:Y:S01]  /*0020*/  S2UR UR16, SR_CTAID.Z ;  /* 0x00000000001079c3 */ /* 0x000e620000002700 */
[----:B------:R-:W2:Y:S01]  /*0030*/  LDCU UR14, c[0x0][0x360] ;  /* 0x00006c00ff0e77ac */ /* 0x000ea20008000800 */
[----:B------:R-:W-:Y:S01]  /*0040*/  IMAD.MOV.U32 R9, RZ, RZ, RZ ;  /* 0x000000ffff097224 */ /* 0x000fe200078e00ff */
[----:B------:R-:W0:Y:S01]  /*0050*/  S2R R3, SR_TID.Z ;  /* 0x0000000000037919 */ /* 0x000e220000002300 */
[----:B------:R-:W-:Y:S01]  /*0060*/  BSSY.RECONVERGENT B0, `(.L_x_0) ;  /* 0x0000048000007945 */ /* 0x000fe20003800200 */
[----:B------:R-:W2:Y:S01]  /*0070*/  LDCU UR9, c[0x0][0x364] ;  /* 0x00006c80ff0977ac */ /* 0x000ea20008000800 */
[----:B------:R-:W3:Y:S02]  /*0080*/  S2R R8, SR_CTAID.X ;  /* 0x0000000000087919 */ /* 0x000ee40000002500 */
[----:B------:R-:W4:Y:S01]  /*0090*/  S2UR UR15, SR_CTAID.Y ;  /* 0x00000000000f79c3 */ /* 0x000f220000002600 */
[----:B------:R-:W5:Y:S01]  /*00a0*/  LDCU.64 UR18, c[0x0][0x390] ;  /* 0x00007200ff1277ac */ /* 0x000f620008000a00 */
[----:B------:R-:W5:Y:S01]  /*00b0*/  S2R R5, SR_TID.X ;  /* 0x0000000000057919 */ /* 0x000f620000002100 */
[----:B------:R-:W-:Y:S01]  /*00c0*/  UMOV UR4, 0x400 ;  /* 0x0000040000047882 */ /* 0x000fe20000000000 */
[----:B------:R-:W0:Y:S04]  /*00d0*/  LDCU.64 UR10, c[0x0][0x358] ;  /* 0x00006b00ff0a77ac */ /* 0x000e280008000a00 */
[----:B------:R-:W3:Y:S01]  /*00e0*/  LDC R2, c[0x0][0x370] ;  /* 0x0000dc00ff027b82 */ /* 0x000ee20000000800 */
[----:B------:R-:W1:Y:S01]  /*00f0*/  LDCU UR17, c[0x0][0x374] ;  /* 0x00006e80ff1177ac */ /* 0x000e620008000800 */
[----:B------:R-:W4:Y:S06]  /*0100*/  LDCU UR7, c[0x0][0x368] ;  /* 0x00006d00ff0777ac */ /* 0x000f2c0008000800 */
[----:B------:R-:W3:Y:S01]  /*0110*/  S2UR UR5, SR_CgaCtaId ;  /* 0x00000000000579c3 */ /* 0x000ee20000008800 */
[----:B--2---:R-:W-:Y:S01]  /*0120*/  UIMAD UR6, UR14, UR9, URZ ;  /* 0x000000090e0672a4 */ /* 0x004fe2000f8e02ff */
[----:B------:R-:W-:-:S05]  /*0130*/  CS2R.32 R21, SR_CgaSize ;  /* 0x0000000000157805 */ /* 0x000fca0000008a00 */
[----:B------:R-:W-:-:S05]  /*0140*/  IMAD R21, R21, -0xa0, RZ ;  /* 0xffffff6015157824 */ /* 0x000fca00078e02ff */
[----:B------:R-:W-:-:S14]  /*0150*/  R2UR UR12, R21 ;  /* 0x00000000150c72ca */ /* 0x000fdc00000e0000 */
[----:B------:R-:W2:Y:S01]  /*0160*/  LDCU UR12, c[0x0][UR12+0x258] ;  /* 0x00004b000c0c77ac */ /* 0x000ea20008000800 */
[----:B------:R-:W-:-:S05]  /*0170*/  CS2R.32 R21, SR_CgaSize ;  /* 0x0000000000157805 */ /* 0x000fca0000008a00 */
[----:B------:R-:W-:-:S05]  /*0180*/  IMAD R21, R21, -0xa0, RZ ;  /* 0xffffff6015157824 */ /* 0x000fca00078e02ff */
[----:B------:R-:W-:-:S14]  /*0190*/  R2UR UR13, R21 ;  /* 0x00000000150d72ca */ /* 0x000fdc00000e0000 */
[----:B------:R-:W2:Y:S01]  /*01a0*/  LDCU UR13, c[0x0][UR13+0x254] ;  /* 0x00004a800d0d77ac */ /* 0x000ea20008000800 */
[----:B0-----:R-:W-:Y:S01]  /*01b0*/  IMAD R12, R3, UR9, R0 ;  /* 0x00000009030c7c24 */ /* 0x001fe2000f8e0200 */
[----:B-1----:R-:W-:-:S03]  /*01c0*/  UIMAD UR8, UR16, UR17, URZ ;  /* 0x00000011100872a4 */ /* 0x002fc6000f8e02ff */
[----:B------:R-:W-:Y:S01]  /*01d0*/  IMAD R12, R12, UR14, RZ ;  /* 0x0000000e0c0c7c24 */ /* 0x000fe2000f8e02ff */
[----:B----4-:R-:W-:Y:S02]  /*01e0*/  UIADD3 UR8, UP0, UPT, UR8, UR15, URZ ;  /* 0x0000000f08087290 */ /* 0x010fe4000ff1e0ff */
[----:B------:R-:W-:Y:S01]  /*01f0*/  UIMAD UR6, UR6, UR7, URZ ;  /* 0x00000007060672a4 */ /* 0x000fe2000f8e02ff */
[----:B-----5:R-:W-:Y:S01]  /*0200*/  IMAD.IADD R4, R12, 0x1, R5 ;  /* 0x000000010c047824 */ /* 0x020fe200078e0205 */
[----:B------:R-:W-:Y:S02]  /*0210*/  UIADD3.X UR9, UPT, UPT, URZ, URZ, URZ, UP0, !UPT ;  /* 0x000000ffff097290 */ /* 0x000fe400087fe4ff */
[----:B---3--:R-:W-:Y:S01]  /*0220*/  IMAD.WIDE.U32 R10, R2, UR8, R8 ;  /* 0x00000008020a7c25 */ /* 0x008fe2000f8e0008 */
[----:B------:R-:W-:-:S03]  /*0230*/  ULEA UR5, UR5, UR4, 0x18 ;  /* 0x0000000405057291 */ /* 0x000fc6000f8ec0ff */
[----:B------:R-:W-:-:S04]  /*0240*/  IMAD R7, R2, UR9, RZ ;  /* 0x0000000902077c24 */ /* 0x000fc8000f8e02ff */
[----:B------:R-:W-:Y:S01]  /*0250*/  IMAD.IADD R6, R11, 0x1, R7 ;  /* 0x000000010b067824 */ /* 0x000fe200078e0207 */
[----:B------:R-:W-:Y:S01]  /*0260*/  LEA R13, R4, UR5, 0x3 ;  /* 0x00000005040d7c11 */ /* 0x000fe2000f8e18ff */
[----:B------:R-:W-:Y:S01]  /*0270*/  IMAD.WIDE.U32 R10, R10, UR6, RZ ;  /* 0x000000060a0a7c25 */ /* 0x000fe2000f8e00ff */
[----:B------:R-:W0:Y:S03]  /*0280*/  LDCU.64 UR8, c[0x0][0x380] ;  /* 0x00007000ff0877ac */ /* 0x000e260008000a00 */
[----:B------:R-:W-:Y:S01]  /*0290*/  IMAD R7, R6, UR6, RZ ;  /* 0x0000000606077c24 */ /* 0x000fe2000f8e02ff */
[----:B------:R-:W-:Y:S01]  /*02a0*/  IADD3 R20, P1, PT, R4, R10, RZ ;  /* 0x0000000a04147210 */ /* 0x000fe20007f3e0ff */
[----:B------:R1:W-:Y:S02]  /*02b0*/  STS.64 [R13], RZ ;  /* 0x000000ff0d007388 */ /* 0x0003e40000000a00 */
[----:B------:R-:W-:Y:S01]  /*02c0*/  IMAD.IADD R6, R11, 0x1, R7 ;  /* 0x000000010b067824 */ /* 0x000fe200078e0207 */
[----:B------:R-:W-:-:S03]  /*02d0*/  ISETP.GE.U32.AND P0, PT, R20, UR18, PT ;  /* 0x0000001214007c0c */ /* 0x000fc6000bf06070 */
[----:B------:R-:W-:-:S05]  /*02e0*/  IMAD.X R21, RZ, RZ, R6, P1 ;  /* 0x000000ffff157224 */ /* 0x000fca00008e0606 */
[----:B------:R-:W-:-:S13]  /*02f0*/  ISETP.GE.AND.EX P0, PT, R21, UR19, PT, P0 ;  /* 0x0000001315007c0c */ /* 0x000fda000bf06300 */
[----:B012---:R-:W-:Y:S05]  /*0300*/  @P0 BRA `(.L_x_1) ;  /* 0x0000000000740947 */ /* 0x007fea0003800000 */
[----:B------:R-:W-:Y:S01]  /*0310*/  BSSY.RECONVERGENT B1, `(.L_x_2) ;  /* 0x0000019000017945 */ /* 0x000fe20003800200 */
[----:B------:R-:W-:-:S07]  /*0320*/  CS2R R18, SRZ ;  /* 0x0000000000127805 */ /* 0x000fce000001ff00 */
.L_x_3:
[----:B------:R-:W-:-:S04]  /*0330*/  LEA R16, P0, R20, UR8, 0x2 ;  /* 0x0000000814107c11 */ /* 0x000fc8000f8010ff */
[----:B------:R-:W-:-:S05]  /*0340*/  LEA.HI.X R17, R20, UR9, R21, 0x2, P0 ;  /* 0x0000000914117c11 */ /* 0x000fca00080f1415 */
[----:B------:R0:W2:Y:S01]  /*0350*/  LDG.E R7, desc[UR10][R16.64] ;  /* 0x0000000a10077981 */ /* 0x0000a2000c1e1900 */
[----:B------:R-:W1:Y:S01]  /*0360*/  LDCU UR4, c[0x0][0x378] ;  /* 0x00006f00ff0477ac */ /* 0x000e620008000800 */
[----:B------:R-:W3:Y:S01]  /*0370*/  LDCU UR6, c[0x0][0x364] ;  /* 0x00006c80ff0677ac */ /* 0x000ee20008000800 */
[----:B------:R-:W4:Y:S01]  /*0380*/  LDCU UR7, c[0x0][0x368] ;  /* 0x00006d00ff0777ac */ /* 0x000f220008000800 */
[----:B0-----:R-:W-:Y:S02]  /*0390*/  IMAD.MOV.U32 R16, RZ, RZ, R20 ;  /* 0x000000ffff107224 */ /* 0x001fe400078e0014 */
[----:B------:R-:W-:Y:S01]  /*03a0*/  IMAD.MOV.U32 R17, RZ, RZ, R21 ;  /* 0x000000ffff117224 */ /* 0x000fe200078e0015 */
[----:B-1----:R-:W-:Y:S02]  /*03b0*/  UIMAD UR4, UR17, UR4, URZ ;  /* 0x00000004110472a4 */ /* 0x002fe4000f8e02ff */
[----:B---3--:R-:W-:-:S04]  /*03c0*/  UIMAD UR6, UR14, UR6, URZ ;  /* 0x000000060e0672a4 */ /* 0x008fc8000f8e02ff */
[----:B------:R-:W-:Y:S01]  /*03d0*/  IMAD.WIDE.U32 R14, R2, UR4, RZ ;  /* 0x00000004020e7c25 */ /* 0x000fe2000f8e00ff */
[----:B------:R-:W-:Y:S01]  /*03e0*/  UMOV UR4, URZ ;  /* 0x000000ff00047c82 */ /* 0x000fe20008000000 */
[----:B----4-:R-:W-:Y:S02]  /*03f0*/  UIMAD UR6, UR6, UR7, URZ ;  /* 0x00000007060672a4 */ /* 0x010fe4000f8e02ff */
[----:B------:R-:W-:-:S04]  /*0400*/  VIADD R15, R15, UR4 ;  /* 0x000000040f0f7c36 */ /* 0x000fc80008000000 */
[----:B------:R-:W-:-:S04]  /*0410*/  IMAD.WIDE.U32 R16, R14, UR6, R16 ;  /* 0x000000060e107c25 */ /* 0x000fc8000f8e0010 */
[----:B------:R-:W-:Y:S01]  /*0420*/  IMAD R15, R15, UR6, RZ ;  /* 0x000000060f0f7c24 */ /* 0x000fe2000f8e02ff */
[----:B------:R-:W-:Y:S01]  /*0430*/  ISETP.GE.U32.AND P0, PT, R16, UR18, PT ;  /* 0x0000001210007c0c */ /* 0x000fe2000bf06070 */
[----:B------:R-:W-:Y:S02]  /*0440*/  IMAD.MOV.U32 R20, RZ, RZ, R16 ;  /* 0x000000ffff147224 */ /* 0x000fe400078e0010 */
[----:B------:R-:W-:-:S05]  /*0450*/  IMAD.IADD R21, R17, 0x1, R15 ;  /* 0x0000000111157824 */ /* 0x000fca00078e020f */
[----:B------:R-:W-:Y:S02]  /*0460*/  ISETP.GE.AND.EX P0, PT, R21, UR19, PT, P0 ;  /* 0x0000001315007c0c */ /* 0x000fe4000bf06300 */
[----:B--2---:R-:W-:-:S04]  /*0470*/  IADD3 R18, P1, PT, R7, R18, RZ ;  /* 0x0000001207127210 */ /* 0x004fc80007f3e0ff */
[----:B------:R-:W-:-:S07]  /*0480*/  LEA.HI.X.SX32 R19, R7, R19, 0x1, P1 ;  /* 0x0000001307137211 */ /* 0x000fce00008f0eff */
[----:B------:R-:W-:Y:S05]  /*0490*/  @!P0 BRA `(.L_x_3) ;  /* 0xfffffffc00a48947 */ /* 0x000fea000383ffff */
[----:B------:R-:W-:Y:S05]  /*04a0*/  BSYNC.RECONVERGENT B1 ;  /* 0x0000000000017941 */ /* 0x000fea0003800200 */
.L_x_2:
[----:B------:R-:W-:Y:S02]  /*04b0*/  IMAD.MOV.U32 R14, RZ, RZ, R18 ;  /* 0x000000ffff0e7224 */ /* 0x000fe400078e0012 */
[----:B------:R-:W-:-:S05]  /*04c0*/  IMAD.MOV.U32 R15, RZ, RZ, R19 ;  /* 0x000000ffff0f7224 */ /* 0x000fca00078e0013 */
[----:B------:R0:W-:Y:S02]  /*04d0*/  STS.64 [R13], R14 ;  /* 0x0000000e0d007388 */ /* 0x0001e40000000a00 */
.L_x_1:
[----:B------:R-:W-:Y:S05]  /*04e0*/  BSYNC.RECONVERGENT B0 ;  /* 0x0000000000007941 */ /* 0x000fea0003800200 */
.L_x_0:
[----:B------:R-:W-:Y:S06]  /*04f0*/  BAR.SYNC.DEFER_BLOCKING 0x0 ;  /* 0x0000000000007b1d */ /* 0x000fec0000010000 */
[----:B------:R-:W-:Y:S01]  /*0500*/  BSSY.RECONVERGENT B0, `(.L_x_4) ;  /* 0x0000080000007945 */ /* 0x000fe20003800200 */
[----:B0-----:R-:W0:Y:S04]  /*0510*/  LDS.64 R14, [R13] ;  /* 0x000000000d0e7984 */ /* 0x001e280000000a00 */
[----:B0-----:R-:W0:Y:S04]  /*0520*/  SHFL.BFLY PT, R17, R14, 0x10, 0x1f ;  /* 0x0e001f000e117f89 */ /* 0x001e2800000e0000 */
[----:B------:R-:W1:Y:S01]  /*0530*/  SHFL.BFLY PT, R7, R15, 0x10, 0x1f ;  /* 0x0e001f000f077f89 */ /* 0x000e6200000e0000 */
[----:B0-----:R-:W-:-:S05]  /*0540*/  IADD3 R23, P0, PT, R14, R17, RZ ;  /* 0x000000110e177210 */ /* 0x001fca0007f1e0ff */
[----:B-1----:R-:W-:Y:S01]  /*0550*/  IMAD.X R22, R15, 0x1, R7, P0 ;  /* 0x000000010f167824 */ /* 0x002fe200000e0607 */
[----:B------:R-:W0:Y:S04]  /*0560*/  SHFL.BFLY PT, R16, R23, 0x8, 0x1f ;  /* 0x0d001f0017107f89 */ /* 0x000e2800000e0000 */
        /* <DEDUP_REMOVED lines=15> */
[----:B------:R-:W-:-:S04]  /*0660*/  LOP3.LUT P0, R7, R12, RZ, R5, 0xfa, !PT ;  /* 0x000000ff0c077212 */ /* 0x000fc8000780fa05 */
[----:B------:R0:W-:Y:S01]  /*0670*/  STS.64 [R13], R14 ;  /* 0x0000000e0d007388 */ /* 0x0001e20000000a00 */
[----:B------:R-:W-:Y:S08]  /*0680*/  BAR.SYNC.DEFER_BLOCKING 0x0 ;  /* 0x0000000000007b1d */ /* 0x000ff00000010000 */
[----:B------:R-:W-:Y:S05]  /*0690*/  @P0 BRA `(.L_x_5) ;  /* 0x0000000400980947 */ /* 0x000fea0003800000 */
[----:B------:R-:W-:Y:S01]  /*06a0*/  UISETP.GE.U32.AND UP1, UPT, UR14, 0x1e1, UPT ;  /* 0x000001e10e00788c */ /* 0x000fe2000bf26070 */
[----:B------:R-:W-:Y:S01]  /*06b0*/  IMAD.MOV.U32 R25, RZ, RZ, RZ ;  /* 0x000000ffff197224 */ /* 0x000fe200078e00ff */
[----:B------:R-:W-:Y:S01]  /*06c0*/  UIADD3 UR4, UPT, UPT, UR14, -0x1, URZ ;  /* 0xffffffff0e047890 */ /* 0x000fe2000fffe0ff */
[----:B------:R-:W-:-:S03]  /*06d0*/  IMAD.MOV.U32 R27, RZ, RZ, RZ ;  /* 0x000000ffff1b7224 */ /* 0x000fc600078e00ff */
[----:B------:R-:W-:-:S03]  /*06e0*/  ULEA.HI UR6, UR4, 0x1, URZ, 0x1b ;  /* 0x0000000104067891 */ /* 0x000fc6000f8fd8ff */
[----:B------:R-:W-:Y:S01]  /*06f0*/  UMOV UR4, URZ ;  /* 0x000000ff00047c82 */ /* 0x000fe20008000000 */
[----:B------:R-:W-:-:S04]  /*0700*/  ULOP3.LUT UR8, UR6, 0xf, URZ, 0xc0, !UPT ;  /* 0x0000000f06087892 */ /* 0x000fc8000f8ec0ff */
[----:B------:R-:W-:Y:S01]  /*0710*/  UISETP.NE.AND UP0, UPT, UR8, URZ, UPT ;  /* 0x000000ff0800728c */ /* 0x000fe2000bf05270 */
[----:B------:R-:W-:Y:S10]  /*0720*/  BRA.U !UP1, `(.L_x_6) ;  /* 0x0000000109ac7547 */ /* 0x000ff4000b800000 */
[----:B------:R-:W-:Y:S01]  /*0730*/  ULOP3.LUT UR4, UR6, 0xffffff0, URZ, 0xc0, !UPT ;  /* 0x0ffffff006047892 */ /* 0x000fe2000f8ec0ff */
[----:B------:R-:W-:Y:S01]  /*0740*/  IMAD.MOV.U32 R25, RZ, RZ, RZ ;  /* 0x000000ffff197224 */ /* 0x000fe200078e00ff */
[----:B------:R-:W-:Y:S01]  /*0750*/  UIADD3 UR9, UPT, UPT, UR5, 0x800, URZ ;  /* 0x0000080005097890 */ /* 0x000fe2000fffe0ff */
[----:B------:R-:W-:Y:S01]  /*0760*/  IMAD.MOV.U32 R27, RZ, RZ, RZ ;  /* 0x000000ffff1b7224 */ /* 0x000fe200078e00ff */
[----:B------:R-:W-:-:S03]  /*0770*/  UIADD3 UR7, UPT, UPT, -UR4, URZ, URZ ;  /* 0x000000ff04077290 */ /* 0x000fc6000fffe1ff */
[----:B------:R-:W-:-:S09]  /*0780*/  UMOV UR4, URZ ;  /* 0x000000ff00047c82 */ /* 0x000fd20008000000 */
.L_x_7:
[----:B------:R-:W-:Y:S01]  /*0790*/  LDS.64 R18, [UR9+-0x800] ;  /* 0xfff80009ff127984 */ /* 0x000fe20008000a00 */
[----:B------:R-:W-:Y:S02]  /*07a0*/  UIADD3 UR7, UPT, UPT, UR7, 0x10, URZ ;  /* 0x0000001007077890 */ /* 0x000fe4000fffe0ff */
[----:B------:R-:W-:Y:S01]  /*07b0*/  UIADD3 UR4, UPT, UPT, UR4, 0x200, URZ ;  /* 0x0000020004047890 */ /* 0x000fe2000fffe0ff */
[----:B0-----:R-:W0:Y:S01]  /*07c0*/  LDS.64 R12, [UR9+-0x700] ;  /* 0xfff90009ff0c7984 */ /* 0x001e220008000a00 */
[----:B------:R-:W-:-:S03]  /*07d0*/  UISETP.NE.AND UP1, UPT, UR7, URZ, UPT ;  /* 0x000000ff0700728c */ /* 0x000fc6000bf25270 */
[----:B------:R-:W-:Y:S04]  /*07e0*/  LDS.64 R14, [UR9+-0x600] ;  /* 0xfffa0009ff0e7984 */ /* 0x000fe80008000a00 */
[----:B------:R-:W1:Y:S04]  /*07f0*/  LDS.64 R16, [UR9+-0x500] ;  /* 0xfffb0009ff107984 */ /* 0x000e680008000a00 */
[----:B------:R-:W-:Y:S04]  /*0800*/  LDS.64 R22, [UR9+-0x400] ;  /* 0xfffc0009ff167984 */ /* 0x000fe80008000a00 */
[----:B------:R-:W2:Y:S01]  /*0810*/  LDS.64 R20, [UR9+-0x300] ;  /* 0xfffd0009ff147984 */ /* 0x000ea20008000a00 */
[----:B0-----:R-:W-:-:S04]  /*0820*/  IADD3 R25, P0, P1, R12, R18, R25 ;  /* 0x000000120c197210 */ /* 0x001fc8000791e019 */
[----:B------:R-:W-:Y:S02]  /*0830*/  IADD3.X R27, PT, PT, R13, R19, R27, P0, P1 ;  /* 0x000000130d1b7210 */ /* 0x000fe400007e241b */
[----:B------:R-:W-:Y:S01]  /*0840*/  LDS.64 R18, [UR9+-0x200] ;  /* 0xfffe0009ff127984 */ /* 0x000fe20008000a00 */
[----:B-1----:R-:W-:-:S03]  /*0850*/  IADD3 R25, P0, P1, R16, R14, R25 ;  /* 0x0000000e10197210 */ /* 0x002fc6000791e019 */
[----:B------:R-:W0:Y:S01]  /*0860*/  LDS.64 R12, [UR9+-0x100] ;  /* 0xffff0009ff0c7984 */ /* 0x000e220008000a00 */
[----:B------:R-:W-:-:S03]  /*0870*/  IADD3.X R27, PT, PT, R17, R15, R27, P0, P1 ;  /* 0x0000000f111b7210 */ /* 0x000fc600007e241b */
[----:B------:R-:W-:Y:S01]  /*0880*/  LDS.64 R16, [UR9] ;  /* 0x00000009ff107984 */ /* 0x000fe20008000a00 */
[----:B--2---:R-:W-:-:S03]  /*0890*/  IADD3 R25, P0, P1, R20, R22, R25 ;  /* 0x0000001614197210 */ /* 0x004fc6000791e019 */
[----:B------:R-:W1:Y:S01]  /*08a0*/  LDS.64 R14, [UR9+0x100] ;  /* 0x00010009ff0e7984 */ /* 0x000e620008000a00 */
[----:B------:R-:W-:-:S03]  /*08b0*/  IADD3.X R27, PT, PT, R21, R23, R27, P0, P1 ;  /* 0x00000017151b7210 */ /* 0x000fc600007e241b */
[----:B------:R-:W-:Y:S04]  /*08c0*/  LDS.64 R22, [UR9+0x200] ;  /* 0x00020009ff167984 */ /* 0x000fe80008000a00 */
[----:B------:R-:W2:Y:S01]  /*08d0*/  LDS.64 R20, [UR9+0x300] ;  /* 0x00030009ff147984 */ /* 0x000ea20008000a00 */
[----:B0-----:R-:W-:-:S04]  /*08e0*/  IADD3 R25, P0, P1, R12, R18, R25 ;  /* 0x000000120c197210 */ /* 0x001fc8000791e019 */
[----:B------:R-:W-:Y:S02]  /*08f0*/  IADD3.X R27, PT, PT, R13, R19, R27, P0, P1 ;  /* 0x000000130d1b7210 */ /* 0x000fe400007e241b */
[----:B------:R-:W-:Y:S01]  /*0900*/  LDS.64 R18, [UR9+0x400] ;  /* 0x00040009ff127984 */ /* 0x000fe20008000a00 */
[----:B-1----:R-:W-:-:S03]  /*0910*/  IADD3 R25, P0, P1, R14, R16, R25 ;  /* 0x000000100e197210 */ /* 0x002fc6000791e019 */
[----:B------:R-:W0:Y:S01]  /*0920*/  LDS.64 R12, [UR9+0x500] ;  /* 0x00050009ff0c7984 */ /* 0x000e220008000a00 */
[----:B------:R-:W-:-:S03]  /*0930*/  IADD3.X R27, PT, PT, R15, R17, R27, P0, P1 ;  /* 0x000000110f1b7210 */ /* 0x000fc600007e241b */
[----:B------:R-:W-:Y:S01]  /*0940*/  LDS.64 R16, [UR9+0x600] ;  /* 0x00060009ff107984 */ /* 0x000fe20008000a00 */
[----:B--2---:R-:W-:-:S03]  /*0950*/  IADD3 R25, P0, P1, R20, R22, R25 ;  /* 0x0000001614197210 */ /* 0x004fc6000791e019 */
[----:B------:R-:W1:Y:S01]  /*0960*/  LDS.64 R14, [UR9+0x700] ;  /* 0x00070009ff0e7984 */ /* 0x000e620008000a00 */
[----:B------:R-:W-:Y:S01]  /*0970*/  UIADD3 UR9, UPT, UPT, UR9, 0x1000, URZ ;  /* 0x0000100009097890 */ /* 0x000fe2000fffe0ff */
[----:B------:R-:W-:Y:S02]  /*0980*/  IADD3.X R21, PT, PT, R21, R23, R27, P0, P1 ;  /* 0x0000001715157210 */ /* 0x000fe400007e241b */
[----:B0-----:R-:W-:-:S04]  /*0990*/  IADD3 R25, P2, P3, R12, R18, R25 ;  /* 0x000000120c197210 */ /* 0x001fc80007b5e019 */
[----:B------:R-:W-:Y:S02]  /*09a0*/  IADD3.X R13, PT, PT, R13, R19, R21, P2, P3 ;  /* 0x000000130d0d7210 */ /* 0x000fe400017e6415 */
[----:B-1----:R-:W-:-:S04]  /*09b0*/  IADD3 R25, P0, P1, R14, R16, R25 ;  /* 0x000000100e197210 */ /* 0x002fc8000791e019 */
[----:B------:R-:W-:Y:S01]  /*09c0*/  IADD3.X R27, PT, PT, R15, R17, R13, P0, P1 ;  /* 0x000000110f1b7210 */ /* 0x000fe200007e240d */
[----:B------:R-:W-:Y:S08]  /*09d0*/  BRA.U UP1, `(.L_x_7) ;  /* 0xfffffffd016c7547 */ /* 0x000ff0000b83ffff */
.L_x_6:
[----:B------:R-:W-:Y:S05]  /*09e0*/  BRA.U !UP0, `(.L_x_8) ;  /* 0x0000000108bc7547 */ /* 0x000fea000b800000 */
[----:B------:R-:W-:Y:S02]  /*09f0*/  UISETP.GE.U32.AND UP0, UPT, UR8, 0x8, UPT ;  /* 0x000000080800788c */ /* 0x000fe4000bf06070 */
[----:B------:R-:W-:-:S04]  /*0a00*/  ULOP3.LUT UR7, UR6, 0x7, URZ, 0xc0, !UPT ;  /* 0x0000000706077892 */ /* 0x000fc8000f8ec0ff */
[----:B------:R-:W-:-:S03]  /*0a10*/  UISETP.NE.AND UP1, UPT, UR7, URZ, UPT ;  /* 0x000000ff0700728c */ /* 0x000fc6000bf25270 */
[----:B------:R-:W-:Y:S08]  /*0a20*/  BRA.U !UP0, `(.L_x_9) ;  /* 0x0000000108487547 */ /* 0x000ff0000b800000 */
[----:B------:R-:W-:Y:S02]  /*0a30*/  ULEA UR8, UR4, UR5, 0x3 ;  /* 0x0000000504087291 */ /* 0x000fe4000f8e18ff */
[----:B------:R-:W-:-:S07]  /*0a40*/  UIADD3 UR4, UPT, UPT, UR4, 0x100, URZ ;  /* 0x0000010004047890 */ /* 0x000fce000fffe0ff */
[----:B------:R-:W-:Y:S04]  /*0a50*/  LDS.64 R20, [UR8] ;  /* 0x00000008ff147984 */ /* 0x000fe80008000a00 */
[----:B------:R-:W1:Y:S04]  /*0a60*/  LDS.64 R22, [UR8+0x100] ;  /* 0x00010008ff167984 */ /* 0x000e680008000a00 */
[----:B------:R-:W-:Y:S04]  /*0a70*/  LDS.64 R18, [UR8+0x200] ;  /* 0x00020008ff127984 */ /* 0x000fe80008000a00 */
[----:B------:R-:W2:Y:S04]  /*0a80*/  LDS.64 R16, [UR8+0x300] ;  /* 0x00030008ff107984 */ /* 0x000ea80008000a00 */
[----:B0-----:R-:W-:Y:S04]  /*0a90*/  LDS.64 R14, [UR8+0x400] ;  /* 0x00040008ff0e7984 */ /* 0x001fe80008000a00 */
[----:B------:R-:W0:Y:S01]  /*0aa0*/  LDS.64 R12, [UR8+0x500] ;  /* 0x00050008ff0c7984 */ /* 0x000e220008000a00 */
[----:B-1----:R-:W-:-:S04]  /*0ab0*/  IADD3 R25, P0, P1, R22, R20, R25 ;  /* 0x0000001416197210 */ /* 0x002fc8000791e019 */
[----:B------:R-:W-:Y:S02]  /*0ac0*/  IADD3.X R27, PT, PT, R23, R21, R27, P0, P1 ;  /* 0x00000015171b7210 */ /* 0x000fe400007e241b */
[----:B------:R-:W-:Y:S01]  /*0ad0*/  LDS.64 R20, [UR8+0x600] ;  /* 0x00060008ff147984 */ /* 0x000fe20008000a00 */
[----:B--2---:R-:W-:-:S03]  /*0ae0*/  IADD3 R25, P0, P1, R16, R18, R25 ;  /* 0x0000001210197210 */ /* 0x004fc6000791e019 */
[----:B------:R-:W1:Y:S01]  /*0af0*/  LDS.64 R22, [UR8+0x700] ;  /* 0x00070008ff167984 */ /* 0x000e620008000a00 */
[----:B------:R-:W-:Y:S02]  /*0b00*/  IADD3.X R17, PT, PT, R17, R19, R27, P0, P1 ;  /* 0x0000001311117210 */ /* 0x000fe400007e241b */
[----:B0-----:R-:W-:-:S04]  /*0b10*/  IADD3 R25, P2, P3, R12, R14, R25 ;  /* 0x0000000e0c197210 */ /* 0x001fc80007b5e019 */
[----:B------:R-:W-:Y:S02]  /*0b20*/  IADD3.X R13, PT, PT, R13, R15, R17, P2, P3 ;  /* 0x0000000f0d0d7210 */ /* 0x000fe400017e6411 */
[----:B-1----:R-:W-:-:S04]  /*0b30*/  IADD3 R25, P0, P1, R22, R20, R25 ;  /* 0x0000001416197210 */ /* 0x002fc8000791e019 */
[----:B------:R-:W-:-:S09]  /*0b40*/  IADD3.X R27, PT, PT, R23, R21, R13, P0, P1 ;  /* 0x00000015171b7210 */ /* 0x000fd200007e240d */
.L_x_9:
        /* <DEDUP_REMOVED lines=8> */
[----:B0-----:R-:W0:Y:S04]  /*0bd0*/  LDS.64 R12, [UR7+0x100] ;  /* 0x00010007ff0c7984 */ /* 0x001e280008000a00 */
[----:B------:R-:W-:Y:S04]  /*0be0*/  LDS.64 R14, [UR7+0x200] ;  /* 0x00020007ff0e7984 */ /* 0x000fe80008000a00 */
[----:B------:R-:W1:Y:S01]  /*0bf0*/  LDS.64 R16, [UR7+0x300] ;  /* 0x00030007ff107984 */ /* 0x000e620008000a00 */
[----:B0-----:R-:W-:-:S04]  /*0c00*/  IADD3 R25, P0, P1, R12, R18, R25 ;  /* 0x000000120c197210 */ /* 0x001fc8000791e019 */
[----:B------:R-:W-:Y:S02]  /*0c10*/  IADD3.X R27, PT, PT, R13, R19, R27, P0, P1 ;  /* 0x000000130d1b7210 */ /* 0x000fe400007e241b */
[----:B-1----:R-:W-:-:S04]  /*0c20*/  IADD3 R25, P2, P3, R16, R14, R25 ;  /* 0x0000000e10197210 */ /* 0x002fc80007b5e019 */
[----:B------:R-:W-:-:S09]  /*0c30*/  IADD3.X R27, PT, PT, R17, R15, R27, P2, P3 ;  /* 0x0000000f111b7210 */ /* 0x000fd200017e641b */
.L_x_10:
[----:B------:R-:W-:Y:S05]  /*0c40*/  BRA.U !UP1, `(.L_x_8) ;  /* 0x0000000109247547 */ /* 0x000fea000b800000 */
[----:B------:R-:W-:Y:S02]  /*0c50*/  ULEA UR4, UR4, UR5, 0x3 ;  /* 0x0000000504047291 */ /* 0x000fe4000f8e18ff */
[----:B------:R-:W-:-:S12]  /*0c60*/  UIADD3 UR6, UPT, UPT, -UR6, URZ, URZ ;  /* 0x000000ff06067290 */ /* 0x000fd8000fffe1ff */
.L_x_11:
[----:B0-----:R-:W0:Y:S01]  /*0c70*/  LDS.64 R12, [UR4] ;  /* 0x00000004ff0c7984 */ /* 0x001e220008000a00 */
[----:B------:R-:W-:Y:S02]  /*0c80*/  UIADD3 UR6, UPT, UPT, UR6, 0x1, URZ ;  /* 0x0000000106067890 */ /* 0x000fe4000fffe0ff */
[----:B------:R-:W-:Y:S02]  /*0c90*/  UIADD3 UR4, UPT, UPT, UR4, 0x100, URZ ;  /* 0x0000010004047890 */ /* 0x000fe4000fffe0ff */
[----:B------:R-:W-:Y:S01]  /*0ca0*/  UISETP.NE.AND UP0, UPT, UR6, URZ, UPT ;  /* 0x000000ff0600728c */ /* 0x000fe2000bf05270 */
[----:B0-----:R-:W-:-:S05]  /*0cb0*/  IADD3 R25, P0, PT, R12, R25, RZ ;  /* 0x000000190c197210 */ /* 0x001fca0007f1e0ff */
[----:B------:R-:W-:-:S03]  /*0cc0*/  IMAD.X R27, R13, 0x1, R27, P0 ;  /* 0x000000010d1b7824 */ /* 0x000fc600000e061b */
[----:B------:R-:W-:Y:S05]  /*0cd0*/  BRA.U UP0, `(.L_x_11) ;  /* 0xfffffffd00e47547 */ /* 0x000fea000b83ffff */
.L_x_8:
[----:B------:R-:W-:-:S05]  /*0ce0*/  IMAD.MOV.U32 R26, RZ, RZ, R25 ;  /* 0x000000ffff1a7224 */ /* 0x000fca00078e0019 */
[----:B------:R1:W-:Y:S02]  /*0cf0*/  STS.64 [UR5], R26 ;  /* 0x0000001aff007988 */ /* 0x0003e40008000a05 */
.L_x_5:
[----:B------:R-:W-:Y:S05]  /*0d00*/  BSYNC.RECONVERGENT B0 ;  /* 0x0000000000007941 */ /* 0x000fea0003800200 */
.L_x_4:
[----:B------:R-:W-:Y:S01]  /*0d10*/  BAR.SYNC.DEFER_BLOCKING 0x0 ;  /* 0x0000000000007b1d */ /* 0x000fe20000010000 */
[----:B------:R-:W-:Y:S01]  /*0d20*/  ISETP.NE.AND P0, PT, R7, RZ, PT ;  /* 0x000000ff0700720c */ /* 0x000fe20003f05270 */
[----:B------:R-:W-:-:S04]  /*0d30*/  UISETP.NE.U32.AND UP0, UPT, UR12, URZ, UPT ;  /* 0x000000ff0c00728c */ /* 0x000fc8000bf05070 */
[----:B------:R-:W-:-:S08]  /*0d40*/  UISETP.NE.AND.EX UP0, UPT, UR13, URZ, UPT, UP0 ;  /* 0x000000ff0d00728c */ /* 0x000fd0000bf05300 */
[----:B0-----:R-:W0:Y:S01]  /*0d50*/  @!P0 LDS.64 R12, [UR5] ;  /* 0x00000005ff0c8984 */ /* 0x001e220008000a00 */
[----:B------:R-:W2:Y:S02]  /*0d60*/  @!P0 LDC.64 R14, c[0x0][0x388] ;  /* 0x0000e200ff0e8b82 */ /* 0x000ea40000000a00 */
[----:B--2---:R-:W-:-:S04]  /*0d70*/  @!P0 LEA R14, P1, R8, R14, 0x3 ;  /* 0x0000000e080e8211 */ /* 0x004fc800078218ff */
[----:B------:R-:W-:-:S05]  /*0d80*/  @!P0 LEA.HI.X R15, R8, R15, RZ, 0x3, P1 ;  /* 0x0000000f080f8211 */ /* 0x000fca00008f1cff */
[----:B0-----:R0:W-:Y:S01]  /*0d90*/  @!P0 STG.E.64 desc[UR10][R14.64], R12 ;  /* 0x0000000c0e008986 */ /* 0x0011e2000c101b0a */
[----:B------:R-:W-:Y:S05]  /*0da0*/  BRA.U UP0, `(.L_x_12) ;  /* 0x0000000100047547 */ /* 0x000fea000b800000 */
[----:B------:R-:W-:Y:S05]  /*0db0*/  BPT.TRAP 0x1 ;  /* 0x000000040000795c */ /* 0x000fea0000300000 */
.L_x_12:
[----:B------:R-:W-:Y:S01]  /*0dc0*/  BAR.SYNC.DEFER_BLOCKING 0x0 ;  /* 0x0000000000007b1d */ /* 0x000fe20000010000 */
[----:B------:R-:W-:Y:S01]  /*0dd0*/  IADD3 R7, P2, PT, RZ, -R4, RZ ;  /* 0x80000004ff077210 */ /* 0x000fe20007f5e0ff */
[----:B------:R-:W-:Y:S01]  /*0de0*/  IMAD.IADD R0, R5, 0x1, R0 ;  /* 0x0000000105007824 */ /* 0x000fe200078e0200 */
[----:B------:R-:W-:Y:S02]  /*0df0*/  ISETP.GE.U32.AND P0, PT, R2, 0x2, PT ;  /* 0x000000020200780c */ /* 0x000fe40003f06070 */
[----:B------:R-:W-:Y:S01]  /*0e00*/  ISETP.NE.U32.AND P1, PT, R10, R7, PT ;  /* 0x000000070a00720c */ /* 0x000fe20003f25070 */
[----:B------:R-:W-:Y:S01]  /*0e10*/  IMAD.X R5, RZ, RZ, -0x1, P2 ;  /* 0xffffffffff057424 */ /* 0x000fe200010e06ff */
[----:B------:R-:W-:-:S04]  /*0e20*/  LOP3.LUT P2, RZ, R0, R3, RZ, 0xfc, !PT ;  /* 0x0000000300ff7212 */ /* 0x000fc8000784fcff */
[----:B------:R-:W-:-:S09]  /*0e30*/  ISETP.NE.OR.EX P0, PT, R6, R5, !P0, P1 ;  /* 0x000000050600720c */ /* 0x000fd20004705710 */
[----:B------:R-:W-:Y:S05]  /*0e40*/  @P2 BRA `(.L_x_13) ;  /* 0x00000000007c2947 */ /* 0x000fea0003800000 */
[----:B------:R-:W2:Y:S01]  /*0e50*/  S2R R3, SR_LANEID ;  /* 0x0000000000037919 */ /* 0x000ea20000000000 */
[----:B------:R-:W3:Y:S01]  /*0e60*/  LDC R0, c[0x0][0x378] ;  /* 0x0000de00ff007b82 */ /* 0x000ee20000000800 */
[----:B------:R-:W-:Y:S01]  /*0e70*/  VOTEU.ANY UR4, UPT, PT ;  /* 0x0000000000047886 */ /* 0x000fe200038e0100 */
[----:B------:R-:W-:Y:S01]  /*0e80*/  IMAD.MOV R7, RZ, RZ, -R2 ;  /* 0x000000ffff077224 */ /* 0x000fe200078e0a02 */
[----:B------:R-:W2:Y:S01]  /*0e90*/  FLO.U32 R6, UR4 ;  /* 0x0000000400067d00 */ /* 0x000ea200080e0000 */
[----:B------:R-:W-:Y:S01]  /*0ea0*/  VIADD R8, R8, UR15 ;  /* 0x0000000f08087c36 */ /* 0x000fe20008000000 */
[----:B------:R-:W-:Y:S01]  /*0eb0*/  UPOPC UR5, UR4 ;  /* 0x00000004000572bf */ /* 0x000fe20008000000 */
[----:B------:R-:W-:Y:S02]  /*0ec0*/  IMAD R7, R7, UR17, RZ ;  /* 0x0000001107077c24 */ /* 0x000fe4000f8e02ff */
[----:B------:R-:W-:Y:S02]  /*0ed0*/  IMAD R5, RZ, RZ, -UR16 ;  /* 0x80000010ff057e24 */ /* 0x000fe4000f8e02ff */
[----:B------:R-:W-:-:S03]  /*0ee0*/  IMAD.U32 R4, RZ, RZ, UR12 ;  /* 0x0000000cff047e24 */ /* 0x000fc6000f8e00ff */
[----:B------:R-:W-:Y:S01]  /*0ef0*/  ISETP.NE.AND P1, PT, R8, R5, PT ;  /* 0x000000050800720c */ /* 0x000fe20003f25270 */
[----:B------:R-:W-:Y:S02]  /*0f00*/  IMAD.U32 R5, RZ, RZ, UR13 ;  /* 0x0000000dff057e24 */ /* 0x000fe4000f8e00ff */
[----:B---3--:R-:W-:-:S05]  /*0f10*/  IMAD R0, R0, R7, -0x7fffffff ;  /* 0x8000000100007424 */ /* 0x008fca00078e0207 */
[----:B------:R-:W-:Y:S02]  /*0f20*/  SEL R0, R0, 0x1, !P1 ;  /* 0x0000000100007807 */ /* 0x000fe40004800000 */
[----:B--2---:R-:W-:-:S03]  /*0f30*/  ISETP.EQ.U32.AND P2, PT, R6, R3, PT ;  /* 0x000000030600720c */ /* 0x004fc60003f42070 */
[----:B------:R-:W-:-:S10]  /*0f40*/  IMAD R3, R0, UR5, RZ ;  /* 0x0000000500037c24 */ /* 0x000fd4000f8e02ff */
[----:B------:R-:W-:Y:S06]  /*0f50*/  @P2 MEMBAR.ALL.GPU ;  /* 0x0000000000002992 */ /* 0x000fec000000a000 */
[----:B------:R-:W-:-:S00]  /*0f60*/  @P2 ERRBAR ;  /* 0x00000000000029ab */ /* 0x000fc00000000000 */
[----:B------:R-:W-:Y:S06]  /*0f70*/  @P2 CGAERRBAR ;  /* 0x00000000000025ab */ /* 0x000fec0000000000 */
[----:B------:R-:W2:Y:S01]  /*0f80*/  @P2 ATOM.E.ADD.STRONG.GPU PT, R3, desc[UR10][R4.64+0x4], R3 ;  /* 0x800004030403298a */ /* 0x000ea200081ef10a */
[----:B------:R-:W3:Y:S02]  /*0f90*/  S2R R8, SR_LTMASK ;  /* 0x0000000000087919 */ /* 0x000ee40000003900 */
[----:B---3--:R-:W-:-:S06]  /*0fa0*/  LOP3.LUT R8, R8, UR4, RZ, 0xc0, !PT ;  /* 0x0000000408087c12 */ /* 0x008fcc000f8ec0ff */
[----:B------:R-:W3:Y:S01]  /*0fb0*/  POPC R8, R8 ;  /* 0x0000000800087309 */ /* 0x000ee20000000000 */
[----:B--2---:R-:W3:Y:S02]  /*0fc0*/  SHFL.IDX PT, R7, R3, R6, 0x1f ;  /* 0x00001f0603077589 */ /* 0x004ee400000e0000 */
[----:B---3--:R-:W-:-:S07]  /*0fd0*/  IMAD R0, R0, R8, R7 ;  /* 0x0000000800007224 */ /* 0x008fce00078e0207 */
.L_x_14:
[----:B------:R-:W2:Y:S04]  /*0fe0*/  LD.E.STRONG.GPU R3, desc[UR10][R4.64+0x4] ;  /* 0x0000040a04037980 */ /* 0x000ea8000c10f900 */
[----:B--2---:R-:W-:Y:S01]  /*0ff0*/  CCTL.IVALL ;  /* 0x00000000ff00798f */ /* 0x004fe20002000000 */
[----:B------:R-:W-:Y:S05]  /*1000*/  YIELD ;  /* 0x0000000000007946 */ /* 0x000fea0003800000 */
[----:B------:R-:W-:-:S04]  /*1010*/  LOP3.LUT R3, R3, R0, RZ, 0x3c, !PT ;  /* 0x0000000003037212 */ /* 0x000fc800078e3cff */
[----:B------:R-:W-:-:S13]  /*1020*/  ISETP.GT.AND P1, PT, R3, -0x1, PT ;  /* 0xffffffff0300780c */ /* 0x000fda0003f24270 */
[----:B------:R-:W-:Y:S05]  /*1030*/  @P1 BRA `(.L_x_14) ;  /* 0xfffffffc00e81947 */ /* 0x000fea000383ffff */
.L_x_13:
[----:B------:R-:W-:Y:S05]  /*1040*/  WARPSYNC.ALL ;  /* 0x0000000000007948 */ /* 0x000fea0003800000 */
[----:B------:R-:W-:Y:S06]  /*1050*/  BAR.SYNC.DEFER_BLOCKING 0x0 ;  /* 0x0000000000007b1d */ /* 0x000fec0000010000 */
[----:B------:R-:W-:Y:S05]  /*1060*/  @P0 EXIT ;  /* 0x000000000000094d */ /* 0x000fea0003800000 */
[----:B------:R-:W2:Y:S02]  /*1070*/  LDC.64 R4, c[0x0][0x388] ;  /* 0x0000e200ff047b82 */ /* 0x000ea40000000a00 */
[----:B--2---:R2:W5:Y:S01]  /*1080*/  LDG.E.64 R10, desc[UR10][R4.64] ;  /* 0x0000000a040a7981 */ /* 0x004562000c1e1b00 */
[C---:B------:R-:W-:Y:S02]  /*1090*/  VIADD R0, R2.reuse, 0xfffffffe ;  /* 0xfffffffe02007836 */ /* 0x040fe40000000000 */
[----:B0-----:R-:W-:-:S03]  /*10a0*/  VIADD R14, R2, 0xffffffff ;  /* 0xffffffff020e7836 */ /* 0x001fc60000000000 */
[----:B------:R-:W-:Y:S01]  /*10b0*/  ISETP.GE.U32.AND P0, PT, R0, 0xf, PT ;  /* 0x0000000f0000780c */ /* 0x000fe20003f06070 */
[----:B------:R-:W-:Y:S01]  /*10c0*/  IMAD.MOV.U32 R0, RZ, RZ, 0x1 ;  /* 0x00000001ff007424 */ /* 0x000fe200078e00ff */
[----:B------:R-:W-:-:S11]  /*10d0*/  LOP3.LUT R15, R14, 0xf, RZ, 0xc0, !PT ;  /* 0x0000000f0e0f7812 */ /* 0x000fd600078ec0ff */
[----:B--2---:R-:W-:Y:S05]  /*10e0*/  @!P0 BRA `(.L_x_15) ;  /* 0x0000000000c08947 */ /* 0x004fea0003800000 */
[----:B------:R-:W0:Y:S01]  /*10f0*/  LDCU.64 UR4, c[0x0][0x388] ;  /* 0x00007100ff0477ac */ /* 0x000e220008000a00 */
[----:B------:R-:W-:Y:S01]  /*1100*/  LOP3.LUT R16, R14, 0xfffffff0, RZ, 0xc0, !PT ;  /* 0xfffffff00e107812 */ /* 0x000fe200078ec0ff */
[----:B------:R-:W-:-:S04]  /*1110*/  IMAD.MOV.U32 R0, RZ, RZ, RZ ;  /* 0x000000ffff007224 */ /* 0x000fc800078e00ff */
[----:B------:R-:W-:Y:S01]  /*1120*/  IMAD.MOV R16, RZ, RZ, -R16 ;  /* 0x000000ffff107224 */ /* 0x000fe200078e0a10 */
[----:B0-----:R-:W-:-:S04]  /*1130*/  UIADD3 UR4, UP0, UPT, UR4, 0x40, URZ ;  /* 0x0000004004047890 */ /* 0x001fc8000ff1e0ff */
[----:B------:R-:W-:Y:S02]  /*1140*/  UIADD3.X UR5, UPT, UPT, URZ, UR5, URZ, UP0, !UPT ;  /* 0x00000005ff057290 */ /* 0x000fe400087fe4ff */
[----:B------:R-:W-:-:S04]  /*1150*/  IMAD.U32 R2, RZ, RZ, UR4 ;  /* 0x00000004ff027e24 */ /* 0x000fc8000f8e00ff */
[----:B------:R-:W-:-:S07]  /*1160*/  IMAD.U32 R7, RZ, RZ, UR5 ;  /* 0x00000005ff077e24 */ /* 0x000fce000f8e00ff */
.L_x_16:
[----:B------:R-:W-:-:S05]  /*1170*/  IMAD.MOV.U32 R6, RZ, RZ, R2 ;  /* 0x000000ffff067224 */ /* 0x000fca00078e0002 */
[----:B-1----:R-:W2:Y:S04]  /*1180*/  LDG.E.64 R26, desc[UR10][R6.64+-0x38] ;  /* 0xffffc80a061a7981 */ /* 0x002ea8000c1e1b00 */
[----:B------:R-:W2:Y:S04]  /*1190*/  LDG.E.64 R2, desc[UR10][R6.64+-0x30] ;  /* 0xffffd00a06027981 */ /* 0x000ea8000c1e1b00 */
[----:B------:R-:W3:Y:S04]  /*11a0*/  LDG.E.64 R18, desc[UR10][R6.64+-0x28] ;  /* 0xffffd80a06127981 */ /* 0x000ee8000c1e1b00 */
[----:B------:R-:W3:Y:S04]  /*11b0*/  LDG.E.64 R20, desc[UR10][R6.64+-0x20] ;  /* 0xffffe00a06147981 */ /* 0x000ee8000c1e1b00 */
[----:B------:R-:W4:Y:S04]  /*11c0*/  LDG.E.64 R22, desc[UR10][R6.64+-0x18] ;  /* 0xffffe80a06167981 */ /* 0x000f28000c1e1b00 */
[----:B------:R-:W4:Y:S04]  /*11d0*/  LDG.E.64 R24, desc[UR10][R6.64+-0x10] ;  /* 0xfffff00a06187981 */ /* 0x000f28000c1e1b00 */
[----:B------:R-:W4:Y:S04]  /*11e0*/  LDG.E.64 R8, desc[UR10][R6.64+-0x8] ;  /* 0xfffff80a06087981 */ /* 0x000f28000c1e1b00 */
[----:B------:R-:W4:Y:S01]  /*11f0*/  LDG.E.64 R12, desc[UR10][R6.64] ;  /* 0x0000000a060c7981 */ /* 0x000f22000c1e1b00 */
[----:B--2--5:R-:W-:-:S04]  /*1200*/  IADD3 R17, P0, P1, R2, R10, R26 ;  /* 0x0000000a02117210 */ /* 0x024fc8000791e01a */
[----:B------:R-:W-:Y:S02]  /*1210*/  IADD3.X R27, PT, PT, R3, R11, R27, P0, P1 ;  /* 0x0000000b031b7210 */ /* 0x000fe400007e241b */
[----:B------:R-:W2:Y:S01]  /*1220*/  LDG.E.64 R2, desc[UR10][R6.64+0x28] ;  /* 0x0000280a06027981 */ /* 0x000ea2000c1e1b00 */
[----:B---3--:R-:W-:-:S03]  /*1230*/  IADD3 R17, P0, P1, R20, R17, R18 ;  /* 0x0000001114117210 */ /* 0x008fc6000791e012 */
[----:B------:R-:W3:Y:S01]  /*1240*/  LDG.E.64 R10, desc[UR10][R6.64+0x38] ;  /* 0x0000380a060a7981 */ /* 0x000ee2000c1e1b00 */
[----:B------:R-:W-:-:S03]  /*1250*/  IADD3.X R27, PT, PT, R21, R27, R19, P0, P1 ;  /* 0x0000001b151b7210 */ /* 0x000fc600007e2413 */
[----:B------:R-:W2:Y:S01]  /*1260*/  LDG.E.64 R18, desc[UR10][R6.64+0x8] ;  /* 0x0000080a06127981 */ /* 0x000ea2000c1e1b00 */
[----:B----4-:R-:W-:-:S03]  /*1270*/  IADD3 R17, P0, P1, R24, R17, R22 ;  /* 0x0000001118117210 */ /* 0x010fc6000791e016 */
[----:B------:R-:W2:Y:S01]  /*1280*/  LDG.E.64 R20, desc[UR10][R6.64+0x10] ;  /* 0x0000100a06147981 */ /* 0x000ea2000c1e1b00 */
[----:B------:R-:W-:-:S03]  /*1290*/  IADD3.X R27, PT, PT, R25, R27, R23, P0, P1 ;  /* 0x0000001b191b7210 */ /* 0x000fc600007e2417 */
[----:B------:R-:W4:Y:S04]  /*12a0*/  LDG.E.64 R22, desc[UR10][R6.64+0x18] ;  /* 0x0000180a06167981 */ /* 0x000f28000c1e1b00 */
[----:B------:R-:W4:Y:S01]  /*12b0*/  LDG.E.64 R24, desc[UR10][R6.64+0x20] ;  /* 0x0000200a06187981 */ /* 0x000f22000c1e1b00 */
[----:B------:R-:W-:-:S04]  /*12c0*/  IADD3 R17, P0, P1, R12, R17, R8 ;  /* 0x000000110c117210 */ /* 0x000fc8000791e008 */
[----:B------:R-:W-:Y:S02]  /*12d0*/  IADD3.X R27, PT, PT, R13, R27, R9, P0, P1 ;  /* 0x0000001b0d1b7210 */ /* 0x000fe400007e2409 */
[----:B------:R-:W3:Y:S04]  /*12e0*/  LDG.E.64 R8, desc[UR10][R6.64+0x30] ;  /* 0x0000300a06087981 */ /* 0x000ee8000c1e1b00 */
[----:B------:R-:W3:Y:S01]  /*12f0*/  LDG.E.64 R12, desc[UR10][R6.64+0x40] ;  /* 0x0000400a060c7981 */ /* 0x000ee2000c1e1b00 */
[----:B------:R-:W-:Y:S02]  /*1300*/  VIADD R16, R16, 0x10 ;  /* 0x0000001010107836 */ /* 0x000fe40000000000 */
[----:B------:R-:W-:Y:S01]  /*1310*/  VIADD R0, R0, 0x10 ;  /* 0x0000001000007836 */ /* 0x000fe20000000000 */
[----:B--2---:R-:W-:-:S04]  /*1320*/  IADD3 R17, P0, P1, R20, R17, R18 ;  /* 0x0000001114117210 */ /* 0x004fc8000791e012 */
[----:B------:R-:W-:Y:S02]  /*1330*/  IADD3.X R19, PT, PT, R21, R27, R19, P0, P1 ;  /* 0x0000001b15137210 */ /* 0x000fe400007e2413 */
[----:B----4-:R-:W-:-:S04]  /*1340*/  IADD3 R17, P2, P3, R24, R17, R22 ;  /* 0x0000001118117210 */ /* 0x010fc80007b5e016 */
[----:B------:R-:W-:Y:S02]  /*1350*/  IADD3.X R23, PT, PT, R25, R19, R23, P2, P3 ;  /* 0x0000001319177210 */ /* 0x000fe400017e6417 */
[----:B------:R-:W-:Y:S02]  /*1360*/  ISETP.NE.AND P2, PT, R16, RZ, PT ;  /* 0x000000ff1000720c */ /* 0x000fe40003f45270 */
[----:B---3--:R-:W-:Y:S02]  /*1370*/  IADD3 R17, P1, P0, R8, R17, R2 ;  /* 0x0000001108117210 */ /* 0x008fe4000783e002 */
[----:B------:R-:W-:Y:S02]  /*1380*/  IADD3 R2, P5, PT, R6, 0x80, RZ ;  /* 0x0000008006027810 */ /* 0x000fe40007fbe0ff */
[----:B------:R-:W-:Y:S02]  /*1390*/  IADD3 R10, P3, P4, R12, R17, R10 ;  /* 0x000000110c0a7210 */ /* 0x000fe40007c7e00a */
[----:B------:R-:W-:Y:S01]  /*13a0*/  IADD3.X R3, PT, PT, R9, R23, R3, P1, P0 ;  /* 0x0000001709037210 */ /* 0x000fe20000fe0403 */
[----:B------:R-:W-:-:S03]  /*13b0*/  IMAD.X R7, RZ, RZ, R7, P5 ;  /* 0x000000ffff077224 */ /* 0x000fc600028e0607 */
[----:B------:R-:W-:Y:S01]  /*13c0*/  IADD3.X R11, PT, PT, R13, R3, R11, P3, P4 ;  /* 0x000000030d0b7210 */ /* 0x000fe20001fe840b */
[----:B------:R-:W-:Y:S06]  /*13d0*/  @P2 BRA `(.L_x_16) ;  /* 0xfffffffc00642947 */ /* 0x000fec000383ffff */
[----:B------:R-:W-:-:S07]  /*13e0*/  VIADD R0, R0, 0x1 ;  /* 0x0000000100007836 */ /* 0x000fce0000000000 */
.L_x_15:
[----:B------:R-:W-:-:S13]  /*13f0*/  ISETP.NE.AND P0, PT, R15, RZ, PT ;  /* 0x000000ff0f00720c */ /* 0x000fda0003f05270 */
[----:B------:R-:W-:Y:S05]  /*1400*/  @!P0 BRA `(.L_x_17) ;  /* 0x0000000000dc8947 */ /* 0x000fea0003800000 */
[----:B------:R-:W-:Y:S02]  /*1410*/  ISETP.GE.U32.AND P1, PT, R15, 0x8, PT ;  /* 0x000000080f00780c */ /* 0x000fe40003f26070 */
[----:B-1----:R-:W-:-:S04]  /*1420*/  LOP3.LUT R26, R14, 0x7, RZ, 0xc0, !PT ;  /* 0x000000070e1a7812 */ /* 0x002fc800078ec0ff */
[----:B------:R-:W-:-:S07]  /*1430*/  ISETP.NE.AND P0, PT, R26, RZ, PT ;  /* 0x000000ff1a00720c */ /* 0x000fce0003f05270 */
[----:B------:R-:W-:Y:S06]  /*1440*/  @!P1 BRA `(.L_x_18) ;  /* 0x00000000004c9947 */ /* 0x000fec0003800000 */
[----:B------:R-:W0:Y:S02]  /*1450*/  LDC.64 R24, c[0x0][0x388] ;  /* 0x0000e200ff187b82 */ /* 0x000e240000000a00 */
[----:B0-----:R-:W-:-:S05]  /*1460*/  IMAD.WIDE.U32 R24, R0, 0x8, R24 ;  /* 0x0000000800187825 */ /* 0x001fca00078e0018 */
[----:B------:R-:W2:Y:S04]  /*1470*/  LDG.E.64 R22, desc[UR10][R24.64] ;  /* 0x0000000a18167981 */ /* 0x000ea8000c1e1b00 */
[----:B------:R-:W2:Y:S04]  /*1480*/  LDG.E.64 R20, desc[UR10][R24.64+0x8] ;  /* 0x0000080a18147981 */ /* 0x000ea8000c1e1b00 */
[----:B------:R-:W3:Y:S04]  /*1490*/  LDG.E.64 R16, desc[UR10][R24.64+0x10] ;  /* 0x0000100a18107981 */ /* 0x000ee8000c1e1b00 */
[----:B------:R-:W3:Y:S04]  /*14a0*/  LDG.E.64 R12, desc[UR10][R24.64+0x18] ;  /* 0x0000180a180c7981 */ /* 0x000ee8000c1e1b00 */
[----:B------:R-:W4:Y:S04]  /*14b0*/  LDG.E.64 R2, desc[UR10][R24.64+0x20] ;  /* 0x0000200a18027981 */ /* 0x000f28000c1e1b00 */
[----:B------:R-:W4:Y:S04]  /*14c0*/  LDG.E.64 R8, desc[UR10][R24.64+0x28] ;  /* 0x0000280a18087981 */ /* 0x000f28000c1e1b00 */
[----:B------:R-:W4:Y:S04]  /*14d0*/  LDG.E.64 R6, desc[UR10][R24.64+0x30] ;  /* 0x0000300a18067981 */ /* 0x000f28000c1e1b00 */
[----:B------:R-:W4:Y:S01]  /*14e0*/  LDG.E.64 R18, desc[UR10][R24.64+0x38] ;  /* 0x0000380a18127981 */ /* 0x000f22000c1e1b00 */
[----:B------:R-:W-:Y:S01]  /*14f0*/  VIADD R0, R0, 0x8 ;  /* 0x0000000800007836 */ /* 0x000fe20000000000 */
[----:B--2--5:R-:W-:-:S04]  /*1500*/  IADD3 R15, P3, P4, R20, R10, R22 ;  /* 0x0000000a140f7210 */ /* 0x024fc80007c7e016 */
[----:B------:R-:W-:Y:S02]  /*1510*/  IADD3.X R21, PT, PT, R21, R11, R23, P3, P4 ;  /* 0x0000000b15157210 */ /* 0x000fe40001fe8417 */
[----:B---3--:R-:W-:-:S04]  /*1520*/  IADD3 R15, P1, P2, R12, R15, R16 ;  /* 0x0000000f0c0f7210 */ /* 0x008fc80007a3e010 */
[----:B------:R-:W-:Y:S02]  /*1530*/  IADD3.X R13, PT, PT, R13, R21, R17, P1, P2 ;  /* 0x000000150d0d7210 */ /* 0x000fe40000fe4411 */
[----:B----4-:R-:W-:-:S04]  /*1540*/  IADD3 R11, P4, P3, R8, R15, R2 ;  /* 0x0000000f080b7210 */ /* 0x010fc80007b9e002 */
[----:B------:R-:W-:Y:S02]  /*1550*/  IADD3.X R3, PT, PT, R9, R13, R3, P4, P3 ;  /* 0x0000000d09037210 */ /* 0x000fe400027e6403 */
[----:B------:R-:W-:-:S04]  /*1560*/  IADD3 R10, P1, P2, R18, R11, R6 ;  /* 0x0000000b120a7210 */ /* 0x000fc80007a3e006 */
[----:B------:R-:W-:-:S09]  /*1570*/  IADD3.X R11, PT, PT, R19, R3, R7, P1, P2 ;  /* 0x00000003130b7210 */ /* 0x000fd20000fe4407 */
.L_x_18:
[----:B------:R-:W-:Y:S05]  /*1580*/  @!P0 BRA `(.L_x_17) ;  /* 0x00000000007c8947 */ /* 0x000fea0003800000 */
[----:B------:R-:W-:Y:S02]  /*1590*/  ISETP.GE.U32.AND P0, PT, R26, 0x4, PT ;  /* 0x000000041a00780c */ /* 0x000fe40003f06070 */
[----:B------:R-:W-:-:S04]  /*15a0*/  LOP3.LUT R16, R14, 0x3, RZ, 0xc0, !PT ;  /* 0x000000030e107812 */ /* 0x000fc800078ec0ff */
[----:B------:R-:W-:-:S07]  /*15b0*/  ISETP.NE.AND P1, PT, R16, RZ, PT ;  /* 0x000000ff1000720c */ /* 0x000fce0003f25270 */
[----:B------:R-:W-:Y:S06]  /*15c0*/  @!P0 BRA `(.L_x_19) ;  /* 0x00000000002c8947 */ /* 0x000fec0003800000 */
[----:B------:R-:W0:Y:S02]  /*15d0*/  LDC.64 R2, c[0x0][0x388] ;  /* 0x0000e200ff027b82 */ /* 0x000e240000000a00 */
[----:B0-----:R-:W-:-:S05]  /*15e0*/  IMAD.WIDE.U32 R2, R0, 0x8, R2 ;  /* 0x0000000800027825 */ /* 0x001fca00078e0002 */
[----:B------:R-:W2:Y:S04]  /*15f0*/  LDG.E.64 R6, desc[UR10][R2.64] ;  /* 0x0000000a02067981 */ /* 0x000ea8000c1e1b00 */
[----:B------:R-:W2:Y:S04]  /*1600*/  LDG.E.64 R8, desc[UR10][R2.64+0x8] ;  /* 0x0000080a02087981 */ /* 0x000ea8000c1e1b00 */
[----:B------:R-:W3:Y:S04]  /*1610*/  LDG.E.64 R12, desc[UR10][R2.64+0x10] ;  /* 0x0000100a020c7981 */ /* 0x000ee8000c1e1b00 */
[----:B------:R-:W3:Y:S01]  /*1620*/  LDG.E.64 R14, desc[UR10][R2.64+0x18] ;  /* 0x0000180a020e7981 */ /* 0x000ee2000c1e1b00 */
[----:B------:R-:W-:Y:S01]  /*1630*/  VIADD R0, R0, 0x4 ;  /* 0x0000000400007836 */ /* 0x000fe20000000000 */
[----:B--2--5:R-:W-:-:S04]  /*1640*/  IADD3 R17, P0, P2, R8, R10, R6 ;  /* 0x0000000a08117210 */ /* 0x024fc80007a1e006 */
[----:B------:R-:W-:Y:S02]  /*1650*/  IADD3.X R11, PT, PT, R9, R11, R7, P0, P2 ;  /* 0x0000000b090b7210 */ /* 0x000fe400007e4407 */
[----:B---3--:R-:W-:-:S04]  /*1660*/  IADD3 R10, P3, P4, R14, R17, R12 ;  /* 0x000000110e0a7210 */ /* 0x008fc80007c7e00c */
[----:B------:R-:W-:-:S09]  /*1670*/  IADD3.X R11, PT, PT, R15, R11, R13, P3, P4 ;  /* 0x0000000b0f0b7210 */ /* 0x000fd20001fe840d */
.L_x_19:
[----:B------:R-:W-:Y:S05]  /*1680*/  @!P1 BRA `(.L_x_17) ;  /* 0x00000000003c9947 */ /* 0x000fea0003800000 */
[----:B------:R-:W0:Y:S01]  /*1690*/  LDC.64 R2, c[0x0][0x388] ;  /* 0x0000e200ff027b82 */ /* 0x000e220000000a00 */
[----:B------:R-:W-:Y:S02]  /*16a0*/  IMAD.MOV R16, RZ, RZ, -R16 ;  /* 0x000000ffff107224 */ /* 0x000fe400078e0a10 */
[----:B0-----:R-:W-:-:S04]  /*16b0*/  IMAD.WIDE.U32 R2, R0, 0x8, R2 ;  /* 0x0000000800027825 */ /* 0x001fc800078e0002 */
[----:B------:R-:W-:Y:S02]  /*16c0*/  IMAD.MOV.U32 R0, RZ, RZ, R2 ;  /* 0x000000ffff007224 */ /* 0x000fe400078e0002 */
[----:B------:R-:W-:-:S07]  /*16d0*/  IMAD.MOV.U32 R7, RZ, RZ, R3 ;  /* 0x000000ffff077224 */ /* 0x000fce00078e0003 */
.L_x_20:
[----:B------:R-:W-:Y:S02]  /*16e0*/  IMAD.MOV.U32 R2, RZ, RZ, R0 ;  /* 0x000000ffff027224 */ /* 0x000fe400078e0000 */
[----:B------:R-:W-:-:S06]  /*16f0*/  IMAD.MOV.U32 R3, RZ, RZ, R7 ;  /* 0x000000ffff037224 */ /* 0x000fcc00078e0007 */
[----:B------:R-:W2:Y:S01]  /*1700*/  LDG.E.64 R2, desc[UR10][R2.64] ;  /* 0x0000000a02027981 */ /* 0x000ea2000c1e1b00 */
[----:B------:R-:W-:Y:S01]  /*1710*/  VIADD R16, R16, 0x1 ;  /* 0x0000000110107836 */ /* 0x000fe20000000000 */
[----:B------:R-:W-:-:S04]  /*1720*/  IADD3 R0, P2, PT, R0, 0x8, RZ ;  /* 0x0000000800007810 */ /* 0x000fc80007f5e0ff */
[----:B------:R-:W-:Y:S01]  /*1730*/  ISETP.NE.AND P0, PT, R16, RZ, PT ;  /* 0x000000ff1000720c */ /* 0x000fe20003f05270 */
[----:B------:R-:W-:Y:S01]  /*1740*/  IMAD.X R7, RZ, RZ, R7, P2 ;  /* 0x000000ffff077224 */ /* 0x000fe200010e0607 */
[----:B--2--5:R-:W-:-:S05]  /*1750*/  IADD3 R10, P1, PT, R2, R10, RZ ;  /* 0x0000000a020a7210 */ /* 0x024fca0007f3e0ff */
[----:B------:R-:W-:-:S06]  /*1760*/  IMAD.X R11, R3, 0x1, R11, P1 ;  /* 0x00000001030b7824 */ /* 0x000fcc00008e060b */
[----:B------:R-:W-:Y:S05]  /*1770*/  @P0 BRA `(.L_x_20) ;  /* 0xfffffffc00d80947 */ /* 0x000fea000383ffff */
.L_x_17:
[----:B-----5:R-:W-:Y:S01]  /*1780*/  STG.E.64 desc[UR10][R4.64], R10 ;  /* 0x0000000a04007986 */ /* 0x020fe2000c101b0a */
[----:B------:R-:W-:Y:S05]  /*1790*/  EXIT ;  /* 0x000000000000794d */ /* 0x000fea0003800000 */
.L_x_21:
[----:B------:R-:W-:-:S00]  /*17a0*/  BRA `(.L_x_21) ;  /* 0xfffffffc00fc7947 */ /* 0x000fc0000383ffff */
[----:B------:R-:W-:-:S00]  /*17b0*/  NOP ;  /* 0x0000000000007918 */ /* 0x000fc00000000000 */
        /* <DEDUP_REMOVED lines=12> */
.L_x_22:


//--------------------- .nv.shared.reduceSinglePassMultiBlockCG --------------------------
	.section	.nv.shared.reduceSinglePassMultiBlockCG,"aw",@nobits
	.sectionflags	@""
	.align	16
	.zero		1024


//--------------------- .nv.shared.reserved.0     --------------------------
	.section	.nv.shared.reserved.0,"aw",@nobits
	.weak		__nv_reservedSMEM_offset_0_alias
	.size		__nv_reservedSMEM_offset_0_alias, 0, 64
	.other		__nv_reservedSMEM_offset_0_alias,@"STO_CUDA_RESERVED_SHARED STV_DEFAULT"
__nv_reservedSMEM_offset_0_alias:
	.zero		0
	.zero		64


//--------------------- .nv.global                --------------------------
	.section	.nv.global,"aw",@nobits
.nv.global:
	.type		_ZN34_INTERNAL_c723d214_4_k_cu_ceb39c6d4cuda3std6ranges3__45__cpo9iter_moveE,@object
	.size		_ZN34_INTERNAL_c723d214_4_k_cu_ceb39c6d4cuda3std6ranges3__45__cpo9iter_moveE,(_ZN34_INTERNAL_c723d214_4_k_cu_ceb39c6d4cuda3std3__436_GLOBAL__N__c723d214_4_k_cu_ceb39c6d6ignoreE - _ZN34_INTERNAL_c723d214_4_k_cu_ceb39c6d4cuda3std6ranges3__45__cpo9iter_moveE)
_ZN34_INTERNAL_c723d214_4_k_cu_ceb39c6d4cuda3std6ranges3__45__cpo9iter_moveE:
	.zero		1
	.type		_ZN34_INTERNAL_c723d214_4_k_cu_ceb39c6d4cuda3std3__436_GLOBAL__N__c723d214_4_k_cu_ceb39c6d6ignoreE,@object
	.size		_ZN34_INTERNAL_c723d214_4_k_cu_ceb39c6d4cuda3std3__436_GLOBAL__N__c723d214_4_k_cu_ceb39c6d6ignoreE,(_ZN34_INTERNAL_c723d214_4_k_cu_ceb39c6d4cuda3std3__45__cpo4cendE - _ZN34_INTERNAL_c723d214_4_k_cu_ceb39c6d4cuda3std3__436_GLOBAL__N__c723d214_4_k_cu_ceb39c6d6ignoreE)
_ZN34_INTERNAL_c723d214_4_k_cu_ceb39c6d4cuda3std3__436_GLOBAL__N__c723d214_4_k_cu_ceb39c6d6ignoreE:
	.zero		1
	.type		_ZN34_INTERNAL_c723d214_4_k_cu_ceb39c6d4cuda3std3__45__cpo4cendE,@object
	.size		_ZN34_INTERNAL_c723d214_4_k_cu_ceb39c6d4cuda3std3__45__cpo4cendE,(_ZN34_INTERNAL_c723d214_4_k_cu_ceb39c6d4cuda3std3__45__cpo3endE - _ZN34_INTERNAL_c723d214_4_k_cu_ceb39c6d4cuda3std3__45__cpo4cendE)
_ZN34_INTERNAL_c723d214_4_k_cu_ceb39c6d4cuda3std3__45__cpo4cendE:
	.zero		1
	.type		_ZN34_INTERNAL_c723d214_4_k_cu_ceb39c6d4cuda3std3__45__cpo3endE,@object
	.size		_ZN34_INTERNAL_c723d214_4_k_cu_ceb39c6d4cuda3std3__45__cpo3endE,(_ZN34_INTERNAL_c723d214_4_k_cu_ceb39c6d4cuda3std3__48in_placeE - _ZN34_INTERNAL_c723d214_4_k_cu_ceb39c6d4cuda3std3__45__cpo3endE)
_ZN34_INTERNAL_c723d214_4_k_cu_ceb39c6d4cuda3std3__45__cpo3endE:
	.zero		1
	.type		_ZN34_INTERNAL_c723d214_4_k_cu_ceb39c6d4cuda3std3__48in_placeE,@object
	.size		_ZN34_INTERNAL_c723d214_4_k_cu_ceb39c6d4cuda3std3__48in_placeE,(_ZN34_INTERNAL_c723d214_4_k_cu_ceb39c6d4cuda3std6ranges3__45__cpo7advanceE - _ZN34_INTERNAL_c723d214_4_k_cu_ceb39c6d4cuda3std3__48in_placeE)
_ZN34_INTERNAL_c723d214_4_k_cu_ceb39c6d4cuda3std3__48in_placeE:
	.zero		1
	.type		_ZN34_INTERNAL_c723d214_4_k_cu_ceb39c6d4cuda3std6ranges3__45__cpo7advanceE,@object
	.size		_ZN34_INTERNAL_c723d214_4_k_cu_ceb39c6d4cuda3std6ranges3__45__cpo7advanceE,(_ZN34_INTERNAL_c723d214_4_k_cu_ceb39c6d4cuda3std3__45__cpo5beginE - _ZN34_INTERNAL_c723d214_4_k_cu_ceb39c6d4cuda3std6ranges3__45__cpo7advanceE)
_ZN34_INTERNAL_c723d214_4_k_cu_ceb39c6d4cuda3std6ranges3__45__cpo7advanceE:
	.zero		1
	.type		_ZN34_INTERNAL_c723d214_4_k_cu_ceb39c6d4cuda3std3__45__cpo5beginE,@object
	.size		_ZN34_INTERNAL_c723d214_4_k_cu_ceb39c6d4cuda3std3__45__cpo5beginE,(_ZN34_INTERNAL_c723d214_4_k_cu_ceb39c6d4cuda3std3__419piecewise_constructE - _ZN34_INTERNAL_c723d214_4_k_cu_ceb39c6d4cuda3std3__45__cpo5beginE)
_ZN34_INTERNAL_c723d214_4_k_cu_ceb39c6d4cuda3std3__45__cpo5beginE:
	.zero		1
	.type		_ZN34_INTERNAL_c723d214_4_k_cu_ceb39c6d4cuda3std3__419piecewise_constructE,@object
	.size		_ZN34_INTERNAL_c723d214_4_k_cu_ceb39c6d4cuda3std3__419piecewise_constructE,(_ZN34_INTERNAL_c723d214_4_k_cu_ceb39c6d4cuda3std3__45__cpo6cbeginE - _ZN34_INTERNAL_c723d214_4_k_cu_ceb39c6d4cuda3std3__419piecewise_constructE)
_ZN34_INTERNAL_c723d214_4_k_cu_ceb39c6d4cuda3std3__419piecewise_constructE:
	.zero		1
	.type		_ZN34_INTERNAL_c723d214_4_k_cu_ceb39c6d4cuda3std3__45__cpo6cbeginE,@object
	.size		_ZN34_INTERNAL_c723d214_4_k_cu_ceb39c6d4cuda3std3__45__cpo6cbeginE,(_ZN34_INTERNAL_c723d214_4_k_cu_ceb39c6d4cuda3std6ranges3__45__cpo4swapE - _ZN34_INTERNAL_c723d214_4_k_cu_ceb39c6d4cuda3std3__45__cpo6cbeginE)
_ZN34_INTERNAL_c723d214_4_k_cu_ceb39c6d4cuda3std3__45__cpo6cbeginE:
	.zero		1
	.type		_ZN34_INTERNAL_c723d214_4_k_cu_ceb39c6d4cuda3std6ranges3__45__cpo4swapE,@object
	.size		_ZN34_INTERNAL_c723d214_4_k_cu_ceb39c6d4cuda3std6ranges3__45__cpo4swapE,(.L_7 - _ZN34_INTERNAL_c723d214_4_k_cu_ceb39c6d4cuda3std6ranges3__45__cpo4swapE)
_ZN34_INTERNAL_c723d214_4_k_cu_ceb39c6d4cuda3std6ranges3__45__cpo4swapE:
	.zero		1
.L_7:


//--------------------- .nv.constant0.reduceSinglePassMultiBlockCG --------------------------
	.section	.nv.constant0.reduceSinglePassMultiBlockCG,"a",@progbits
	.sectionflags	@""
	.align	4
.nv.constant0.reduceSinglePassMultiBlockCG:
	.zero		920


//--------------------- SYMBOLS --------------------------

	.type		.nv.reservedSmem.offset0,@object
	.size		.nv.reservedSmem.offset0,0x4
	.type		.nv.reservedSmem.cap,@object
	.size		.nv.reservedSmem.cap,0x4
